//
// Generated by NVIDIA NVVM Compiler
//
// Compiler Build ID: CL-36424714
// Cuda compilation tools, release 13.0, V13.0.88
// Based on NVVM 20.0.0
//

.version 9.0
.target sm_100
.address_size 64

	// .globl	_Z11gemm_kernelPK6__halfS1_Pfiii
// _ZZ11gemm_kernelPK6__halfS1_PfiiiE8bar_copy has been demoted
// _ZZ11gemm_kernelPK6__halfS1_PfiiiE11bar_consume has been demoted
// _ZZ11gemm_kernelPK6__halfS1_PfiiiE5smemA has been demoted
// _ZZ11gemm_kernelPK6__halfS1_PfiiiE5smemB has been demoted

.visible .entry _Z11gemm_kernelPK6__halfS1_Pfiii(
	.param .u64 .ptr .align 1 _Z11gemm_kernelPK6__halfS1_Pfiii_param_0,
	.param .u64 .ptr .align 1 _Z11gemm_kernelPK6__halfS1_Pfiii_param_1,
	.param .u64 .ptr .align 1 _Z11gemm_kernelPK6__halfS1_Pfiii_param_2,
	.param .u32 _Z11gemm_kernelPK6__halfS1_Pfiii_param_3,
	.param .u32 _Z11gemm_kernelPK6__halfS1_Pfiii_param_4,
	.param .u32 _Z11gemm_kernelPK6__halfS1_Pfiii_param_5
)
{
	.local .align 16 .b8 	__local_depot0[32];
	.reg .b64 	%SP;
	.reg .b64 	%SPL;
	.reg .pred 	%p<35>;
	.reg .b32 	%r<609>;
	.reg .b32 	%f<387>;
	.reg .b64 	%rd<186>;
	// demoted variable
	.shared .align 8 .b8 _ZZ11gemm_kernelPK6__halfS1_PfiiiE8bar_copy[16];
	// demoted variable
	.shared .align 8 .b8 _ZZ11gemm_kernelPK6__halfS1_PfiiiE11bar_consume[16];
	// demoted variable
	.shared .align 16 .b8 _ZZ11gemm_kernelPK6__halfS1_PfiiiE5smemA[20480];
	// demoted variable
	.shared .align 16 .b8 _ZZ11gemm_kernelPK6__halfS1_PfiiiE5smemB[17408];
	mov.u64 	%SPL, __local_depot0;
	ld.param.u64 	%rd21, [_Z11gemm_kernelPK6__halfS1_Pfiii_param_0];
	ld.param.u64 	%rd22, [_Z11gemm_kernelPK6__halfS1_Pfiii_param_1];
	ld.param.u64 	%rd20, [_Z11gemm_kernelPK6__halfS1_Pfiii_param_2];
	ld.param.u32 	%r74, [_Z11gemm_kernelPK6__halfS1_Pfiii_param_4];
	ld.param.u32 	%r75, [_Z11gemm_kernelPK6__halfS1_Pfiii_param_5];
	cvta.to.global.u64 	%rd1, %rd21;
	cvta.to.global.u64 	%rd2, %rd22;
	add.u64 	%rd3, %SPL, 0;
	add.u64 	%rd4, %SPL, 16;
	mov.u32 	%r1, %tid.x;
	setp.ne.s32 	%p1, %r1, 0;
	@%p1 bra 	$L__BB0_2;
	mov.u32 	%r83, %ntid.x;
	mov.u32 	%r76, _ZZ11gemm_kernelPK6__halfS1_PfiiiE8bar_copy;
	// begin inline asm
	mbarrier.init.shared.b64 [%r76], %r83;
	// end inline asm
	add.s32 	%r78, %r76, 8;
	// begin inline asm
	mbarrier.init.shared.b64 [%r78], %r83;
	// end inline asm
	mov.u32 	%r80, _ZZ11gemm_kernelPK6__halfS1_PfiiiE11bar_consume;
	// begin inline asm
	mbarrier.init.shared.b64 [%r80], %r83;
	// end inline asm
	add.s32 	%r82, %r80, 8;
	// begin inline asm
	mbarrier.init.shared.b64 [%r82], %r83;
	// end inline asm
$L__BB0_2:
	shr.s32 	%r86, %r74, 31;
	shr.u32 	%r87, %r86, 25;
	add.s32 	%r88, %r74, %r87;
	shr.s32 	%r89, %r88, 7;
	bar.sync 	0;
	shr.u32 	%r2, %r1, 5;
	mov.u32 	%r90, %ctaid.x;
	div.u32 	%r91, %r90, %r89;
	shl.b32 	%r3, %r91, 7;
	mul.lo.s32 	%r92, %r91, %r89;
	sub.s32 	%r93, %r90, %r92;
	shl.b32 	%r4, %r93, 7;
	mov.u32 	%r94, _ZZ11gemm_kernelPK6__halfS1_PfiiiE11bar_consume;
	add.s32 	%r84, %r94, 8;
	mov.b32 	%r85, 1;
	// begin inline asm
	mbarrier.arrive.shared::cta.b64                             %rd25,  [%r84], %r85;    // 2. 
	// end inline asm
	st.local.u64 	[%rd4+8], %rd25;
	setp.gt.u32 	%p2, %r1, 511;
	@%p2 bra 	$L__BB0_14;
	shr.s32 	%r5, %r75, 3;
	mov.u32 	%r6, %ntid.x;
	add.s32 	%r95, %r1, %r6;
	max.u32 	%r96, %r95, 512;
	setp.lt.u32 	%p3, %r95, 512;
	selp.u32 	%r97, 1, 0, %p3;
	add.s32 	%r98, %r95, %r97;
	sub.s32 	%r99, %r96, %r98;
	div.u32 	%r100, %r99, %r6;
	add.s32 	%r7, %r100, %r97;
	add.s32 	%r101, %r7, 1;
	and.b32  	%r8, %r101, 3;
	and.b32  	%r9, %r7, 3;
	setp.eq.s32 	%p4, %r9, 3;
	mov.u32 	%r591, %r1;
	@%p4 bra 	$L__BB0_6;
	mov.b32 	%r590, 0;
	mov.u32 	%r591, %r1;
$L__BB0_5:
	.pragma "nounroll";
	shr.u32 	%r108, %r591, 2;
	and.b32  	%r109, %r591, 3;
	mad.lo.s32 	%r110, %r108, 5, %r109;
	add.s32 	%r111, %r3, %r108;
	mul.lo.s32 	%r112, %r111, %r5;
	cvt.s64.s32 	%rd27, %r112;
	cvt.u64.u32 	%rd28, %r109;
	add.s64 	%rd29, %rd27, %rd28;
	shl.b32 	%r113, %r110, 4;
	mov.u32 	%r114, _ZZ11gemm_kernelPK6__halfS1_PfiiiE5smemA;
	add.s32 	%r103, %r114, %r113;
	shl.b64 	%rd30, %rd29, 4;
	add.s64 	%rd26, %rd1, %rd30;
	mov.u32 	%r105, _ZZ11gemm_kernelPK6__halfS1_PfiiiE8bar_copy;
	mov.b32 	%r107, 16;
	// begin inline asm
	cp.async.bulk.shared::cluster.global.mbarrier::complete_tx::bytes [%r103], [%rd26], %r107, [%r105];
	// end inline asm
	// begin inline asm
	mbarrier.expect_tx.relaxed.cta.shared::cta.b64 [%r105], %r107;
	// end inline asm
	add.s32 	%r591, %r591, %r6;
	add.s32 	%r590, %r590, 1;
	setp.ne.s32 	%p5, %r590, %r8;
	@%p5 bra 	$L__BB0_5;
$L__BB0_6:
	setp.lt.u32 	%p6, %r7, 3;
	@%p6 bra 	$L__BB0_9;
	and.b32  	%r115, %r591, 3;
	add.s32 	%r116, %r6, %r591;
	and.b32  	%r117, %r116, 3;
	cvt.u64.u32 	%rd5, %r115;
	cvt.u64.u32 	%rd6, %r117;
	cvt.u32.u64 	%r138, %rd6;
	cvt.u32.u64 	%r139, %rd5;
	mov.u32 	%r145, _ZZ11gemm_kernelPK6__halfS1_PfiiiE5smemA;
$L__BB0_8:
	shr.u32 	%r140, %r591, 2;
	mad.lo.s32 	%r141, %r140, 5, %r139;
	add.s32 	%r142, %r3, %r140;
	mul.lo.s32 	%r143, %r142, %r5;
	cvt.s64.s32 	%rd35, %r143;
	add.s64 	%rd36, %rd35, %rd5;
	shl.b32 	%r144, %r141, 4;
	add.s32 	%r118, %r145, %r144;
	shl.b64 	%rd37, %rd36, 4;
	add.s64 	%rd31, %rd1, %rd37;
	mov.u32 	%r120, _ZZ11gemm_kernelPK6__halfS1_PfiiiE8bar_copy;
	mov.b32 	%r137, 16;
	// begin inline asm
	cp.async.bulk.shared::cluster.global.mbarrier::complete_tx::bytes [%r118], [%rd31], %r137, [%r120];
	// end inline asm
	// begin inline asm
	mbarrier.expect_tx.relaxed.cta.shared::cta.b64 [%r120], %r137;
	// end inline asm
	add.s32 	%r146, %r591, %r6;
	shr.u32 	%r147, %r146, 2;
	mad.lo.s32 	%r148, %r147, 5, %r138;
	add.s32 	%r149, %r3, %r147;
	mul.lo.s32 	%r150, %r149, %r5;
	cvt.s64.s32 	%rd38, %r150;
	add.s64 	%rd39, %rd38, %rd6;
	shl.b32 	%r151, %r148, 4;
	add.s32 	%r123, %r145, %r151;
	shl.b64 	%rd40, %rd39, 4;
	add.s64 	%rd32, %rd1, %rd40;
	// begin inline asm
	cp.async.bulk.shared::cluster.global.mbarrier::complete_tx::bytes [%r123], [%rd32], %r137, [%r120];
	// end inline asm
	// begin inline asm
	mbarrier.expect_tx.relaxed.cta.shared::cta.b64 [%r120], %r137;
	// end inline asm
	add.s32 	%r152, %r146, %r6;
	shr.u32 	%r153, %r152, 2;
	and.b32  	%r154, %r152, 3;
	mad.lo.s32 	%r155, %r153, 5, %r154;
	add.s32 	%r156, %r3, %r153;
	mul.lo.s32 	%r157, %r156, %r5;
	cvt.s64.s32 	%rd41, %r157;
	cvt.u64.u32 	%rd42, %r154;
	add.s64 	%rd43, %rd41, %rd42;
	shl.b32 	%r158, %r155, 4;
	add.s32 	%r128, %r145, %r158;
	shl.b64 	%rd44, %rd43, 4;
	add.s64 	%rd33, %rd1, %rd44;
	// begin inline asm
	cp.async.bulk.shared::cluster.global.mbarrier::complete_tx::bytes [%r128], [%rd33], %r137, [%r120];
	// end inline asm
	// begin inline asm
	mbarrier.expect_tx.relaxed.cta.shared::cta.b64 [%r120], %r137;
	// end inline asm
	add.s32 	%r159, %r152, %r6;
	shr.u32 	%r160, %r159, 2;
	and.b32  	%r161, %r159, 3;
	mad.lo.s32 	%r162, %r160, 5, %r161;
	add.s32 	%r163, %r3, %r160;
	mul.lo.s32 	%r164, %r163, %r5;
	cvt.s64.s32 	%rd45, %r164;
	cvt.u64.u32 	%rd46, %r161;
	add.s64 	%rd47, %rd45, %rd46;
	shl.b32 	%r165, %r162, 4;
	add.s32 	%r133, %r145, %r165;
	shl.b64 	%rd48, %rd47, 4;
	add.s64 	%rd34, %rd1, %rd48;
	// begin inline asm
	cp.async.bulk.shared::cluster.global.mbarrier::complete_tx::bytes [%r133], [%rd34], %r137, [%r120];
	// end inline asm
	// begin inline asm
	mbarrier.expect_tx.relaxed.cta.shared::cta.b64 [%r120], %r137;
	// end inline asm
	add.s32 	%r591, %r159, %r6;
	setp.lt.u32 	%p7, %r591, 512;
	@%p7 bra 	$L__BB0_8;
$L__BB0_9:
	setp.eq.s32 	%p8, %r9, 3;
	shr.s32 	%r15, %r74, 3;
	shr.s32 	%r166, %r4, 3;
	cvt.s64.s32 	%rd7, %r166;
	mov.u32 	%r594, %r1;
	@%p8 bra 	$L__BB0_12;
	mov.b32 	%r593, 0;
	mov.u32 	%r178, _ZZ11gemm_kernelPK6__halfS1_PfiiiE5smemB;
	mov.u32 	%r594, %r1;
$L__BB0_11:
	.pragma "nounroll";
	shr.u32 	%r173, %r594, 4;
	and.b32  	%r174, %r594, 15;
	mad.lo.s32 	%r175, %r173, 17, %r174;
	mul.lo.s32 	%r176, %r173, %r15;
	cvt.s64.s32 	%rd50, %r176;
	cvt.u64.u32 	%rd51, %r174;
	add.s64 	%rd52, %rd51, %rd7;
	add.s64 	%rd53, %rd52, %rd50;
	shl.b32 	%r177, %r175, 4;
	add.s32 	%r168, %r178, %r177;
	shl.b64 	%rd54, %rd53, 4;
	add.s64 	%rd49, %rd2, %rd54;
	mov.u32 	%r170, _ZZ11gemm_kernelPK6__halfS1_PfiiiE8bar_copy;
	mov.b32 	%r172, 16;
	// begin inline asm
	cp.async.bulk.shared::cluster.global.mbarrier::complete_tx::bytes [%r168], [%rd49], %r172, [%r170];
	// end inline asm
	// begin inline asm
	mbarrier.expect_tx.relaxed.cta.shared::cta.b64 [%r170], %r172;
	// end inline asm
	add.s32 	%r594, %r594, %r6;
	add.s32 	%r593, %r593, 1;
	setp.ne.s32 	%p9, %r593, %r8;
	@%p9 bra 	$L__BB0_11;
$L__BB0_12:
	setp.lt.u32 	%p10, %r7, 3;
	@%p10 bra 	$L__BB0_14;
$L__BB0_13:
	shr.u32 	%r199, %r594, 4;
	and.b32  	%r200, %r594, 15;
	mad.lo.s32 	%r201, %r199, 17, %r200;
	mul.lo.s32 	%r202, %r199, %r15;
	cvt.s64.s32 	%rd59, %r202;
	cvt.u64.u32 	%rd60, %r200;
	add.s64 	%rd61, %rd60, %rd7;
	add.s64 	%rd62, %rd61, %rd59;
	shl.b32 	%r203, %r201, 4;
	mov.u32 	%r204, _ZZ11gemm_kernelPK6__halfS1_PfiiiE5smemB;
	add.s32 	%r179, %r204, %r203;
	shl.b64 	%rd63, %rd62, 4;
	add.s64 	%rd55, %rd2, %rd63;
	mov.u32 	%r181, _ZZ11gemm_kernelPK6__halfS1_PfiiiE8bar_copy;
	mov.b32 	%r198, 16;
	// begin inline asm
	cp.async.bulk.shared::cluster.global.mbarrier::complete_tx::bytes [%r179], [%rd55], %r198, [%r181];
	// end inline asm
	// begin inline asm
	mbarrier.expect_tx.relaxed.cta.shared::cta.b64 [%r181], %r198;
	// end inline asm
	add.s32 	%r205, %r594, %r6;
	shr.u32 	%r206, %r205, 4;
	and.b32  	%r207, %r205, 15;
	mad.lo.s32 	%r208, %r206, 17, %r207;
	mul.lo.s32 	%r209, %r206, %r15;
	cvt.s64.s32 	%rd64, %r209;
	cvt.u64.u32 	%rd65, %r207;
	add.s64 	%rd66, %rd65, %rd7;
	add.s64 	%rd67, %rd66, %rd64;
	shl.b32 	%r210, %r208, 4;
	add.s32 	%r184, %r204, %r210;
	shl.b64 	%rd68, %rd67, 4;
	add.s64 	%rd56, %rd2, %rd68;
	// begin inline asm
	cp.async.bulk.shared::cluster.global.mbarrier::complete_tx::bytes [%r184], [%rd56], %r198, [%r181];
	// end inline asm
	// begin inline asm
	mbarrier.expect_tx.relaxed.cta.shared::cta.b64 [%r181], %r198;
	// end inline asm
	add.s32 	%r211, %r205, %r6;
	shr.u32 	%r212, %r211, 4;
	and.b32  	%r213, %r211, 15;
	mad.lo.s32 	%r214, %r212, 17, %r213;
	mul.lo.s32 	%r215, %r212, %r15;
	cvt.s64.s32 	%rd69, %r215;
	cvt.u64.u32 	%rd70, %r213;
	add.s64 	%rd71, %rd70, %rd7;
	add.s64 	%rd72, %rd71, %rd69;
	shl.b32 	%r216, %r214, 4;
	add.s32 	%r189, %r204, %r216;
	shl.b64 	%rd73, %rd72, 4;
	add.s64 	%rd57, %rd2, %rd73;
	// begin inline asm
	cp.async.bulk.shared::cluster.global.mbarrier::complete_tx::bytes [%r189], [%rd57], %r198, [%r181];
	// end inline asm
	// begin inline asm
	mbarrier.expect_tx.relaxed.cta.shared::cta.b64 [%r181], %r198;
	// end inline asm
	add.s32 	%r217, %r211, %r6;
	shr.u32 	%r218, %r217, 4;
	and.b32  	%r219, %r217, 15;
	mad.lo.s32 	%r220, %r218, 17, %r219;
	mul.lo.s32 	%r221, %r218, %r15;
	cvt.s64.s32 	%rd74, %r221;
	cvt.u64.u32 	%rd75, %r219;
	add.s64 	%rd76, %rd75, %rd7;
	add.s64 	%rd77, %rd76, %rd74;
	shl.b32 	%r222, %r220, 4;
	add.s32 	%r194, %r204, %r222;
	shl.b64 	%rd78, %rd77, 4;
	add.s64 	%rd58, %rd2, %rd78;
	// begin inline asm
	cp.async.bulk.shared::cluster.global.mbarrier::complete_tx::bytes [%r194], [%rd58], %r198, [%r181];
	// end inline asm
	// begin inline asm
	mbarrier.expect_tx.relaxed.cta.shared::cta.b64 [%r181], %r198;
	// end inline asm
	add.s32 	%r594, %r217, %r6;
	setp.lt.u32 	%p11, %r594, 512;
	@%p11 bra 	$L__BB0_13;
$L__BB0_14:
	mov.u32 	%r223, _ZZ11gemm_kernelPK6__halfS1_PfiiiE8bar_copy;
	mov.b32 	%r224, 1;
	// begin inline asm
	mbarrier.arrive.shared::cta.b64                             %rd79,  [%r223], %r224;    // 2. 
	// end inline asm
	st.local.u64 	[%rd3], %rd79;
	setp.lt.s32 	%p12, %r75, 1;
	mov.f32 	%f323, 0f00000000;
	mov.f32 	%f324, %f323;
	mov.f32 	%f325, %f323;
	mov.f32 	%f326, %f323;
	mov.f32 	%f327, %f323;
	mov.f32 	%f328, %f323;
	mov.f32 	%f329, %f323;
	mov.f32 	%f330, %f323;
	mov.f32 	%f331, %f323;
	mov.f32 	%f332, %f323;
	mov.f32 	%f333, %f323;
	mov.f32 	%f334, %f323;
	mov.f32 	%f335, %f323;
	mov.f32 	%f336, %f323;
	mov.f32 	%f337, %f323;
	mov.f32 	%f338, %f323;
	mov.f32 	%f339, %f323;
	mov.f32 	%f340, %f323;
	mov.f32 	%f341, %f323;
	mov.f32 	%f342, %f323;
	mov.f32 	%f343, %f323;
	mov.f32 	%f344, %f323;
	mov.f32 	%f345, %f323;
	mov.f32 	%f346, %f323;
	mov.f32 	%f347, %f323;
	mov.f32 	%f348, %f323;
	mov.f32 	%f349, %f323;
	mov.f32 	%f350, %f323;
	mov.f32 	%f351, %f323;
	mov.f32 	%f352, %f323;
	mov.f32 	%f353, %f323;
	mov.f32 	%f354, %f323;
	mov.f32 	%f355, %f323;
	mov.f32 	%f356, %f323;
	mov.f32 	%f357, %f323;
	mov.f32 	%f358, %f323;
	mov.f32 	%f359, %f323;
	mov.f32 	%f360, %f323;
	mov.f32 	%f361, %f323;
	mov.f32 	%f362, %f323;
	mov.f32 	%f363, %f323;
	mov.f32 	%f364, %f323;
	mov.f32 	%f365, %f323;
	mov.f32 	%f366, %f323;
	mov.f32 	%f367, %f323;
	mov.f32 	%f368, %f323;
	mov.f32 	%f369, %f323;
	mov.f32 	%f370, %f323;
	mov.f32 	%f371, %f323;
	mov.f32 	%f372, %f323;
	mov.f32 	%f373, %f323;
	mov.f32 	%f374, %f323;
	mov.f32 	%f375, %f323;
	mov.f32 	%f376, %f323;
	mov.f32 	%f377, %f323;
	mov.f32 	%f378, %f323;
	mov.f32 	%f379, %f323;
	mov.f32 	%f380, %f323;
	mov.f32 	%f381, %f323;
	mov.f32 	%f382, %f323;
	mov.f32 	%f383, %f323;
	mov.f32 	%f384, %f323;
	mov.f32 	%f385, %f323;
	mov.f32 	%f386, %f323;
	@%p12 bra 	$L__BB0_43;
	shr.u32 	%r25, %r75, 3;
	mov.u32 	%r26, %ntid.x;
	shr.s32 	%r27, %r74, 3;
	shr.s32 	%r227, %r4, 3;
	cvt.s64.s32 	%rd8, %r227;
	add.s32 	%r28, %r1, %r26;
	max.u32 	%r228, %r28, 512;
	setp.lt.u32 	%p13, %r28, 512;
	selp.u32 	%r229, 1, 0, %p13;
	add.s32 	%r230, %r28, %r229;
	sub.s32 	%r231, %r228, %r230;
	div.u32 	%r232, %r231, %r26;
	add.s32 	%r29, %r232, %r229;
	and.b32  	%r30, %r29, 3;
	shr.u32 	%r233, %r1, 2;
	and.b32  	%r31, %r1, 3;
	add.s32 	%r234, %r3, %r233;
	mul.lo.s32 	%r235, %r234, %r25;
	cvt.s64.s32 	%rd9, %r235;
	shr.u32 	%r236, %r28, 2;
	and.b32  	%r32, %r28, 3;
	mad.lo.s32 	%r33, %r236, 5, %r32;
	add.s32 	%r237, %r3, %r236;
	mul.lo.s32 	%r238, %r237, %r25;
	cvt.s64.s32 	%rd10, %r238;
	add.s32 	%r34, %r28, %r26;
	shr.u32 	%r239, %r34, 2;
	and.b32  	%r35, %r34, 3;
	add.s32 	%r240, %r3, %r239;
	mul.lo.s32 	%r241, %r240, %r25;
	cvt.s64.s32 	%rd11, %r241;
	add.s32 	%r36, %r34, %r26;
	shr.u32 	%r37, %r1, 4;
	shr.u32 	%r38, %r28, 4;
	and.b32  	%r242, %r28, 15;
	mad.lo.s32 	%r39, %r38, 17, %r242;
	shr.u32 	%r40, %r34, 4;
	mov.b32 	%r598, 1;
	mov.b32 	%r597, 0;
	mov.f32 	%f323, 0f00000000;
	shl.b32 	%r346, %r39, 4;
	shl.b32 	%r266, %r33, 4;
	mov.u32 	%r599, %r597;
$L__BB0_16:
	add.s32 	%r597, %r597, 32;
	setp.ge.s32 	%p14, %r597, %r75;
	@%p14 bra 	$L__BB0_40;
	mul.wide.u32 	%rd81, %r598, 8;
	add.s64 	%rd82, %rd4, %rd81;
	ld.local.u64 	%rd12, [%rd82];
	// begin inline asm
	mov.u64 %rd80, %globaltimer;
	// end inline asm
	shl.b32 	%r244, %r598, 3;
	mov.u32 	%r245, _ZZ11gemm_kernelPK6__halfS1_PfiiiE11bar_consume;
	add.s32 	%r45, %r245, %r244;
	mov.b32 	%r600, 0;
$L__BB0_18:
	// begin inline asm
	{
	.reg .pred p;
	mbarrier.try_wait.shared.b64 p, [%r45], %rd12;
	selp.b32 %r246, 1, 0, p;
	}
	// end inline asm
	setp.ne.s32 	%p15, %r246, 0;
	@%p15 bra 	$L__BB0_25;
	setp.gt.s32 	%p32, %r600, 15;
	@%p32 bra 	$L__BB0_21;
	add.s32 	%r600, %r600, 1;
	bra.uni 	$L__BB0_18;
$L__BB0_21:
	// begin inline asm
	mov.u64 %rd181, %globaltimer;
	// end inline asm
	sub.s64 	%rd14, %rd181, %rd80;
	setp.lt.s64 	%p33, %rd14, 4000000;
	@%p33 bra 	$L__BB0_23;
	mov.b32 	%r587, 1000000;
	// begin inline asm
	nanosleep.u32 %r587;
	// end inline asm
	bra.uni 	$L__BB0_18;
$L__BB0_23:
	setp.lt.s64 	%p34, %rd14, 40000;
	@%p34 bra 	$L__BB0_18;
	shr.s64 	%rd182, %rd14, 63;
	shr.u64 	%rd183, %rd182, 62;
	add.s64 	%rd184, %rd14, %rd183;
	shr.u64 	%rd185, %rd184, 2;
	cvt.u32.u64 	%r588, %rd185;
	// begin inline asm
	nanosleep.u32 %r588;
	// end inline asm
	bra.uni 	$L__BB0_18;
$L__BB0_25:
	setp.gt.u32 	%p16, %r1, 511;
	mov.u32 	%r249, _ZZ11gemm_kernelPK6__halfS1_PfiiiE8bar_copy;
	add.s32 	%r48, %r249, %r244;
	@%p16 bra 	$L__BB0_39;
	setp.eq.s32 	%p17, %r30, 3;
	shr.u32 	%r49, %r597, 3;
	mov.u32 	%r250, _ZZ11gemm_kernelPK6__halfS1_PfiiiE5smemA;
	mad.lo.s32 	%r50, %r598, 10240, %r250;
	mov.u32 	%r601, %r1;
	@%p17 bra 	$L__BB0_30;
	setp.eq.s32 	%p18, %r30, 0;
	add.s32 	%r256, %r31, %r49;
	cvt.u64.u32 	%rd85, %r256;
	add.s64 	%rd86, %rd85, %rd9;
	shr.u32 	%r257, %r1, 2;
	mad.lo.s32 	%r258, %r257, 5, %r31;
	shl.b32 	%r259, %r258, 4;
	add.s32 	%r251, %r50, %r259;
	shl.b64 	%rd87, %rd86, 4;
	add.s64 	%rd84, %rd1, %rd87;
	mov.b32 	%r255, 16;
	// begin inline asm
	cp.async.bulk.shared::cluster.global.mbarrier::complete_tx::bytes [%r251], [%rd84], %r255, [%r48];
	// end inline asm
	// begin inline asm
	mbarrier.expect_tx.relaxed.cta.shared::cta.b64 [%r48], %r255;
	// end inline asm
	mov.u32 	%r601, %r28;
	@%p18 bra 	$L__BB0_30;
	setp.eq.s32 	%p19, %r30, 1;
	add.s32 	%r265, %r32, %r49;
	cvt.u64.u32 	%rd89, %r265;
	add.s64 	%rd90, %rd89, %rd10;
	add.s32 	%r260, %r50, %r266;
	shl.b64 	%rd91, %rd90, 4;
	add.s64 	%rd88, %rd1, %rd91;
	mov.b32 	%r264, 16;
	// begin inline asm
	cp.async.bulk.shared::cluster.global.mbarrier::complete_tx::bytes [%r260], [%rd88], %r264, [%r48];
	// end inline asm
	// begin inline asm
	mbarrier.expect_tx.relaxed.cta.shared::cta.b64 [%r48], %r264;
	// end inline asm
	mov.u32 	%r601, %r34;
	@%p19 bra 	$L__BB0_30;
	add.s32 	%r272, %r35, %r49;
	cvt.u64.u32 	%rd93, %r272;
	add.s64 	%rd94, %rd93, %rd11;
	shr.u32 	%r273, %r34, 2;
	mad.lo.s32 	%r274, %r273, 5, %r35;
	shl.b32 	%r275, %r274, 4;
	add.s32 	%r267, %r50, %r275;
	shl.b64 	%rd95, %rd94, 4;
	add.s64 	%rd92, %rd1, %rd95;
	mov.b32 	%r271, 16;
	// begin inline asm
	cp.async.bulk.shared::cluster.global.mbarrier::complete_tx::bytes [%r267], [%rd92], %r271, [%r48];
	// end inline asm
	// begin inline asm
	mbarrier.expect_tx.relaxed.cta.shared::cta.b64 [%r48], %r271;
	// end inline asm
	mov.u32 	%r601, %r36;
$L__BB0_30:
	setp.lt.u32 	%p20, %r29, 3;
	@%p20 bra 	$L__BB0_33;
	and.b32  	%r52, %r601, 3;
	add.s32 	%r602, %r26, %r601;
	and.b32  	%r54, %r602, 3;
	add.s32 	%r276, %r52, %r49;
	cvt.u64.u32 	%rd15, %r276;
	add.s32 	%r277, %r54, %r49;
	cvt.u64.u32 	%rd16, %r277;
	shl.b32 	%r278, %r26, 1;
	add.s32 	%r604, %r278, %r601;
	mad.lo.s32 	%r603, %r26, 3, %r601;
$L__BB0_32:
	shr.u32 	%r299, %r601, 2;
	mad.lo.s32 	%r300, %r299, 5, %r52;
	add.s32 	%r301, %r3, %r299;
	mul.lo.s32 	%r302, %r301, %r25;
	cvt.s64.s32 	%rd100, %r302;
	add.s64 	%rd101, %rd15, %rd100;
	shl.b32 	%r303, %r300, 4;
	add.s32 	%r279, %r50, %r303;
	shl.b64 	%rd102, %rd101, 4;
	add.s64 	%rd96, %rd1, %rd102;
	mov.b32 	%r298, 16;
	// begin inline asm
	cp.async.bulk.shared::cluster.global.mbarrier::complete_tx::bytes [%r279], [%rd96], %r298, [%r48];
	// end inline asm
	// begin inline asm
	mbarrier.expect_tx.relaxed.cta.shared::cta.b64 [%r48], %r298;
	// end inline asm
	add.s32 	%r304, %r601, %r26;
	shr.u32 	%r305, %r602, 2;
	mad.lo.s32 	%r306, %r305, 5, %r54;
	add.s32 	%r307, %r3, %r305;
	mul.lo.s32 	%r308, %r307, %r25;
	cvt.s64.s32 	%rd103, %r308;
	add.s64 	%rd104, %rd16, %rd103;
	shl.b32 	%r309, %r306, 4;
	add.s32 	%r284, %r50, %r309;
	shl.b64 	%rd105, %rd104, 4;
	add.s64 	%rd97, %rd1, %rd105;
	// begin inline asm
	cp.async.bulk.shared::cluster.global.mbarrier::complete_tx::bytes [%r284], [%rd97], %r298, [%r48];
	// end inline asm
	// begin inline asm
	mbarrier.expect_tx.relaxed.cta.shared::cta.b64 [%r48], %r298;
	// end inline asm
	add.s32 	%r310, %r304, %r26;
	shr.u32 	%r311, %r604, 2;
	and.b32  	%r312, %r604, 3;
	mad.lo.s32 	%r313, %r311, 5, %r312;
	add.s32 	%r314, %r3, %r311;
	mul.lo.s32 	%r315, %r314, %r25;
	cvt.s64.s32 	%rd106, %r315;
	add.s32 	%r316, %r312, %r49;
	cvt.u64.u32 	%rd107, %r316;
	add.s64 	%rd108, %rd107, %rd106;
	shl.b32 	%r317, %r313, 4;
	add.s32 	%r289, %r50, %r317;
	shl.b64 	%rd109, %rd108, 4;
	add.s64 	%rd98, %rd1, %rd109;
	// begin inline asm
	cp.async.bulk.shared::cluster.global.mbarrier::complete_tx::bytes [%r289], [%rd98], %r298, [%r48];
	// end inline asm
	// begin inline asm
	mbarrier.expect_tx.relaxed.cta.shared::cta.b64 [%r48], %r298;
	// end inline asm
	add.s32 	%r318, %r310, %r26;
	shr.u32 	%r319, %r603, 2;
	and.b32  	%r320, %r603, 3;
	mad.lo.s32 	%r321, %r319, 5, %r320;
	add.s32 	%r322, %r3, %r319;
	mul.lo.s32 	%r323, %r322, %r25;
	cvt.s64.s32 	%rd110, %r323;
	add.s32 	%r324, %r320, %r49;
	cvt.u64.u32 	%rd111, %r324;
	add.s64 	%rd112, %rd111, %rd110;
	shl.b32 	%r325, %r321, 4;
	add.s32 	%r294, %r50, %r325;
	shl.b64 	%rd113, %rd112, 4;
	add.s64 	%rd99, %rd1, %rd113;
	// begin inline asm
	cp.async.bulk.shared::cluster.global.mbarrier::complete_tx::bytes [%r294], [%rd99], %r298, [%r48];
	// end inline asm
	// begin inline asm
	mbarrier.expect_tx.relaxed.cta.shared::cta.b64 [%r48], %r298;
	// end inline asm
	add.s32 	%r601, %r318, %r26;
	shl.b32 	%r326, %r26, 2;
	add.s32 	%r604, %r604, %r326;
	add.s32 	%r603, %r603, %r326;
	add.s32 	%r602, %r602, %r326;
	setp.lt.u32 	%p21, %r601, 512;
	@%p21 bra 	$L__BB0_32;
$L__BB0_33:
	mov.u32 	%r327, _ZZ11gemm_kernelPK6__halfS1_PfiiiE5smemB;
	mad.lo.s32 	%r65, %r598, 8704, %r327;
	mov.u32 	%r606, %r1;
	@%p17 bra 	$L__BB0_37;
	setp.eq.s32 	%p23, %r30, 0;
	add.s32 	%r333, %r37, %r597;
	mul.lo.s32 	%r334, %r333, %r27;
	cvt.s64.s32 	%rd115, %r334;
	and.b32  	%r335, %r1, 15;
	cvt.u64.u32 	%rd116, %r335;
	add.s64 	%rd117, %rd116, %rd8;
	add.s64 	%rd118, %rd117, %rd115;
	mad.lo.s32 	%r336, %r37, 17, %r335;
	shl.b32 	%r337, %r336, 4;
	add.s32 	%r328, %r65, %r337;
	shl.b64 	%rd119, %rd118, 4;
	add.s64 	%rd114, %rd2, %rd119;
	mov.b32 	%r332, 16;
	// begin inline asm
	cp.async.bulk.shared::cluster.global.mbarrier::complete_tx::bytes [%r328], [%rd114], %r332, [%r48];
	// end inline asm
	// begin inline asm
	mbarrier.expect_tx.relaxed.cta.shared::cta.b64 [%r48], %r332;
	// end inline asm
	mov.u32 	%r606, %r28;
	@%p23 bra 	$L__BB0_37;
	setp.eq.s32 	%p24, %r30, 1;
	add.s32 	%r343, %r38, %r597;
	mul.lo.s32 	%r344, %r343, %r27;
	cvt.s64.s32 	%rd121, %r344;
	and.b32  	%r345, %r28, 15;
	cvt.u64.u32 	%rd122, %r345;
	add.s64 	%rd123, %rd122, %rd8;
	add.s64 	%rd124, %rd123, %rd121;
	add.s32 	%r338, %r65, %r346;
	shl.b64 	%rd125, %rd124, 4;
	add.s64 	%rd120, %rd2, %rd125;
	mov.b32 	%r342, 16;
	// begin inline asm
	cp.async.bulk.shared::cluster.global.mbarrier::complete_tx::bytes [%r338], [%rd120], %r342, [%r48];
	// end inline asm
	// begin inline asm
	mbarrier.expect_tx.relaxed.cta.shared::cta.b64 [%r48], %r342;
	// end inline asm
	mov.u32 	%r606, %r34;
	@%p24 bra 	$L__BB0_37;
	add.s32 	%r352, %r40, %r597;
	mul.lo.s32 	%r353, %r352, %r27;
	cvt.s64.s32 	%rd127, %r353;
	and.b32  	%r354, %r34, 15;
	cvt.u64.u32 	%rd128, %r354;
	add.s64 	%rd129, %rd128, %rd8;
	add.s64 	%rd130, %rd129, %rd127;
	mad.lo.s32 	%r355, %r40, 17, %r354;
	shl.b32 	%r356, %r355, 4;
	add.s32 	%r347, %r65, %r356;
	shl.b64 	%rd131, %rd130, 4;
	add.s64 	%rd126, %rd2, %rd131;
	mov.b32 	%r351, 16;
	// begin inline asm
	cp.async.bulk.shared::cluster.global.mbarrier::complete_tx::bytes [%r347], [%rd126], %r351, [%r48];
	// end inline asm
	// begin inline asm
	mbarrier.expect_tx.relaxed.cta.shared::cta.b64 [%r48], %r351;
	// end inline asm
	mov.u32 	%r606, %r36;
$L__BB0_37:
	@%p20 bra 	$L__BB0_39;
$L__BB0_38:
	shr.u32 	%r377, %r606, 4;
	and.b32  	%r378, %r606, 15;
	mad.lo.s32 	%r379, %r377, 17, %r378;
	add.s32 	%r380, %r377, %r597;
	mul.lo.s32 	%r381, %r380, %r27;
	cvt.s64.s32 	%rd136, %r381;
	cvt.u64.u32 	%rd137, %r378;
	add.s64 	%rd138, %rd137, %rd8;
	add.s64 	%rd139, %rd138, %rd136;
	shl.b32 	%r382, %r379, 4;
	add.s32 	%r357, %r65, %r382;
	shl.b64 	%rd140, %rd139, 4;
	add.s64 	%rd132, %rd2, %rd140;
	mov.b32 	%r376, 16;
	// begin inline asm
	cp.async.bulk.shared::cluster.global.mbarrier::complete_tx::bytes [%r357], [%rd132], %r376, [%r48];
	// end inline asm
	// begin inline asm
	mbarrier.expect_tx.relaxed.cta.shared::cta.b64 [%r48], %r376;
	// end inline asm
	add.s32 	%r383, %r606, %r26;
	shr.u32 	%r384, %r383, 4;
	and.b32  	%r385, %r383, 15;
	mad.lo.s32 	%r386, %r384, 17, %r385;
	add.s32 	%r387, %r384, %r597;
	mul.lo.s32 	%r388, %r387, %r27;
	cvt.s64.s32 	%rd141, %r388;
	cvt.u64.u32 	%rd142, %r385;
	add.s64 	%rd143, %rd142, %rd8;
	add.s64 	%rd144, %rd143, %rd141;
	shl.b32 	%r389, %r386, 4;
	add.s32 	%r362, %r65, %r389;
	shl.b64 	%rd145, %rd144, 4;
	add.s64 	%rd133, %rd2, %rd145;
	// begin inline asm
	cp.async.bulk.shared::cluster.global.mbarrier::complete_tx::bytes [%r362], [%rd133], %r376, [%r48];
	// end inline asm
	// begin inline asm
	mbarrier.expect_tx.relaxed.cta.shared::cta.b64 [%r48], %r376;
	// end inline asm
	add.s32 	%r390, %r383, %r26;
	shr.u32 	%r391, %r390, 4;
	and.b32  	%r392, %r390, 15;
	mad.lo.s32 	%r393, %r391, 17, %r392;
	add.s32 	%r394, %r391, %r597;
	mul.lo.s32 	%r395, %r394, %r27;
	cvt.s64.s32 	%rd146, %r395;
	cvt.u64.u32 	%rd147, %r392;
	add.s64 	%rd148, %rd147, %rd8;
	add.s64 	%rd149, %rd148, %rd146;
	shl.b32 	%r396, %r393, 4;
	add.s32 	%r367, %r65, %r396;
	shl.b64 	%rd150, %rd149, 4;
	add.s64 	%rd134, %rd2, %rd150;
	// begin inline asm
	cp.async.bulk.shared::cluster.global.mbarrier::complete_tx::bytes [%r367], [%rd134], %r376, [%r48];
	// end inline asm
	// begin inline asm
	mbarrier.expect_tx.relaxed.cta.shared::cta.b64 [%r48], %r376;
	// end inline asm
	add.s32 	%r397, %r390, %r26;
	shr.u32 	%r398, %r397, 4;
	and.b32  	%r399, %r397, 15;
	mad.lo.s32 	%r400, %r398, 17, %r399;
	add.s32 	%r401, %r398, %r597;
	mul.lo.s32 	%r402, %r401, %r27;
	cvt.s64.s32 	%rd151, %r402;
	cvt.u64.u32 	%rd152, %r399;
	add.s64 	%rd153, %rd152, %rd8;
	add.s64 	%rd154, %rd153, %rd151;
	shl.b32 	%r403, %r400, 4;
	add.s32 	%r372, %r65, %r403;
	shl.b64 	%rd155, %rd154, 4;
	add.s64 	%rd135, %rd2, %rd155;
	// begin inline asm
	cp.async.bulk.shared::cluster.global.mbarrier::complete_tx::bytes [%r372], [%rd135], %r376, [%r48];
	// end inline asm
	// begin inline asm
	mbarrier.expect_tx.relaxed.cta.shared::cta.b64 [%r48], %r376;
	// end inline asm
	add.s32 	%r606, %r397, %r26;
	setp.lt.u32 	%p26, %r606, 512;
	@%p26 bra 	$L__BB0_38;
$L__BB0_39:
	mov.b32 	%r405, 1;
	// begin inline asm
	mbarrier.arrive.shared::cta.b64                             %rd156,  [%r48], %r405;    // 2. 
	// end inline asm
	mul.wide.u32 	%rd157, %r598, 8;
	add.s64 	%rd158, %rd3, %rd157;
	st.local.u64 	[%rd158], %rd156;
$L__BB0_40:
	mul.wide.u32 	%rd160, %r599, 8;
	add.s64 	%rd161, %rd3, %rd160;
	ld.local.u64 	%rd17, [%rd161];
	// begin inline asm
	mov.u64 %rd159, %globaltimer;
	// end inline asm
	shl.b32 	%r407, %r599, 3;
	mov.u32 	%r408, _ZZ11gemm_kernelPK6__halfS1_PfiiiE8bar_copy;
	add.s32 	%r69, %r408, %r407;
	mov.b32 	%r608, 0;
$L__BB0_41:
	// begin inline asm
	{
	.reg .pred p;
	mbarrier.try_wait.shared.b64 p, [%r69], %rd17;
	selp.b32 %r409, 1, 0, p;
	}
	// end inline asm
	setp.eq.s32 	%p27, %r409, 0;
	@%p27 bra 	$L__BB0_44;
	setp.lt.s32 	%p28, %r597, %r75;
	mov.u32 	%r413, _ZZ11gemm_kernelPK6__halfS1_PfiiiE5smemA;
	mad.lo.s32 	%r414, %r2, 1280, %r413;
	mad.lo.s32 	%r415, %r599, 10240, %r414;
	mov.u32 	%r416, _ZZ11gemm_kernelPK6__halfS1_PfiiiE5smemB;
	mad.lo.s32 	%r417, %r599, 8704, %r416;
	mov.b32 	%r418, 40;
	wmma.load.a.sync.aligned.row.m16n16k16.shared.f16 	{%r419, %r420, %r421, %r422, %r423, %r424, %r425, %r426}, [%r415], %r418;
	mov.b32 	%r427, 136;
	wmma.load.b.sync.aligned.row.m16n16k16.shared.f16 	{%r428, %r429, %r430, %r431, %r432, %r433, %r434, %r435}, [%r417], %r427;
	wmma.mma.sync.aligned.row.row.m16n16k16.f32.f32 {%f195, %f196, %f197, %f198, %f199, %f200, %f201, %f202}, {%r419, %r420, %r421, %r422, %r423, %r424, %r425, %r426}, {%r428, %r429, %r430, %r431, %r432, %r433, %r434, %r435}, {%f386, %f385, %f384, %f383, %f382, %f381, %f380, %f379};
	add.s32 	%r436, %r417, 32;
	wmma.load.b.sync.aligned.row.m16n16k16.shared.f16 	{%r437, %r438, %r439, %r440, %r441, %r442, %r443, %r444}, [%r436], %r427;
	wmma.mma.sync.aligned.row.row.m16n16k16.f32.f32 {%f203, %f204, %f205, %f206, %f207, %f208, %f209, %f210}, {%r419, %r420, %r421, %r422, %r423, %r424, %r425, %r426}, {%r437, %r438, %r439, %r440, %r441, %r442, %r443, %r444}, {%f378, %f377, %f376, %f375, %f374, %f373, %f372, %f371};
	add.s32 	%r445, %r417, 64;
	wmma.load.b.sync.aligned.row.m16n16k16.shared.f16 	{%r446, %r447, %r448, %r449, %r450, %r451, %r452, %r453}, [%r445], %r427;
	wmma.mma.sync.aligned.row.row.m16n16k16.f32.f32 {%f211, %f212, %f213, %f214, %f215, %f216, %f217, %f218}, {%r419, %r420, %r421, %r422, %r423, %r424, %r425, %r426}, {%r446, %r447, %r448, %r449, %r450, %r451, %r452, %r453}, {%f370, %f369, %f368, %f367, %f366, %f365, %f364, %f363};
	add.s32 	%r454, %r417, 96;
	wmma.load.b.sync.aligned.row.m16n16k16.shared.f16 	{%r455, %r456, %r457, %r458, %r459, %r460, %r461, %r462}, [%r454], %r427;
	wmma.mma.sync.aligned.row.row.m16n16k16.f32.f32 {%f219, %f220, %f221, %f222, %f223, %f224, %f225, %f226}, {%r419, %r420, %r421, %r422, %r423, %r424, %r425, %r426}, {%r455, %r456, %r457, %r458, %r459, %r460, %r461, %r462}, {%f362, %f361, %f360, %f359, %f358, %f357, %f356, %f355};
	add.s32 	%r463, %r417, 128;
	wmma.load.b.sync.aligned.row.m16n16k16.shared.f16 	{%r464, %r465, %r466, %r467, %r468, %r469, %r470, %r471}, [%r463], %r427;
	wmma.mma.sync.aligned.row.row.m16n16k16.f32.f32 {%f227, %f228, %f229, %f230, %f231, %f232, %f233, %f234}, {%r419, %r420, %r421, %r422, %r423, %r424, %r425, %r426}, {%r464, %r465, %r466, %r467, %r468, %r469, %r470, %r471}, {%f354, %f353, %f352, %f351, %f350, %f349, %f348, %f347};
	add.s32 	%r472, %r417, 160;
	wmma.load.b.sync.aligned.row.m16n16k16.shared.f16 	{%r473, %r474, %r475, %r476, %r477, %r478, %r479, %r480}, [%r472], %r427;
	wmma.mma.sync.aligned.row.row.m16n16k16.f32.f32 {%f235, %f236, %f237, %f238, %f239, %f240, %f241, %f242}, {%r419, %r420, %r421, %r422, %r423, %r424, %r425, %r426}, {%r473, %r474, %r475, %r476, %r477, %r478, %r479, %r480}, {%f346, %f345, %f344, %f343, %f342, %f341, %f340, %f339};
	add.s32 	%r481, %r417, 192;
	wmma.load.b.sync.aligned.row.m16n16k16.shared.f16 	{%r482, %r483, %r484, %r485, %r486, %r487, %r488, %r489}, [%r481], %r427;
	wmma.mma.sync.aligned.row.row.m16n16k16.f32.f32 {%f243, %f244, %f245, %f246, %f247, %f248, %f249, %f250}, {%r419, %r420, %r421, %r422, %r423, %r424, %r425, %r426}, {%r482, %r483, %r484, %r485, %r486, %r487, %r488, %r489}, {%f338, %f337, %f336, %f335, %f334, %f333, %f332, %f331};
	add.s32 	%r490, %r417, 224;
	wmma.load.b.sync.aligned.row.m16n16k16.shared.f16 	{%r491, %r492, %r493, %r494, %r495, %r496, %r497, %r498}, [%r490], %r427;
	wmma.mma.sync.aligned.row.row.m16n16k16.f32.f32 {%f251, %f252, %f253, %f254, %f255, %f256, %f257, %f258}, {%r419, %r420, %r421, %r422, %r423, %r424, %r425, %r426}, {%r491, %r492, %r493, %r494, %r495, %r496, %r497, %r498}, {%f330, %f329, %f328, %f327, %f326, %f325, %f324, %f323};
	add.s32 	%r499, %r415, 32;
	wmma.load.a.sync.aligned.row.m16n16k16.shared.f16 	{%r500, %r501, %r502, %r503, %r504, %r505, %r506, %r507}, [%r499], %r418;
	add.s32 	%r508, %r417, 4352;
	wmma.load.b.sync.aligned.row.m16n16k16.shared.f16 	{%r509, %r510, %r511, %r512, %r513, %r514, %r515, %r516}, [%r508], %r427;
	wmma.mma.sync.aligned.row.row.m16n16k16.f32.f32 {%f386, %f385, %f384, %f383, %f382, %f381, %f380, %f379}, {%r500, %r501, %r502, %r503, %r504, %r505, %r506, %r507}, {%r509, %r510, %r511, %r512, %r513, %r514, %r515, %r516}, {%f195, %f196, %f197, %f198, %f199, %f200, %f201, %f202};
	add.s32 	%r517, %r417, 4384;
	wmma.load.b.sync.aligned.row.m16n16k16.shared.f16 	{%r518, %r519, %r520, %r521, %r522, %r523, %r524, %r525}, [%r517], %r427;
	wmma.mma.sync.aligned.row.row.m16n16k16.f32.f32 {%f378, %f377, %f376, %f375, %f374, %f373, %f372, %f371}, {%r500, %r501, %r502, %r503, %r504, %r505, %r506, %r507}, {%r518, %r519, %r520, %r521, %r522, %r523, %r524, %r525}, {%f203, %f204, %f205, %f206, %f207, %f208, %f209, %f210};
	add.s32 	%r526, %r417, 4416;
	wmma.load.b.sync.aligned.row.m16n16k16.shared.f16 	{%r527, %r528, %r529, %r530, %r531, %r532, %r533, %r534}, [%r526], %r427;
	wmma.mma.sync.aligned.row.row.m16n16k16.f32.f32 {%f370, %f369, %f368, %f367, %f366, %f365, %f364, %f363}, {%r500, %r501, %r502, %r503, %r504, %r505, %r506, %r507}, {%r527, %r528, %r529, %r530, %r531, %r532, %r533, %r534}, {%f211, %f212, %f213, %f214, %f215, %f216, %f217, %f218};
	add.s32 	%r535, %r417, 4448;
	wmma.load.b.sync.aligned.row.m16n16k16.shared.f16 	{%r536, %r537, %r538, %r539, %r540, %r541, %r542, %r543}, [%r535], %r427;
	wmma.mma.sync.aligned.row.row.m16n16k16.f32.f32 {%f362, %f361, %f360, %f359, %f358, %f357, %f356, %f355}, {%r500, %r501, %r502, %r503, %r504, %r505, %r506, %r507}, {%r536, %r537, %r538, %r539, %r540, %r541, %r542, %r543}, {%f219, %f220, %f221, %f222, %f223, %f224, %f225, %f226};
	add.s32 	%r544, %r417, 4480;
	wmma.load.b.sync.aligned.row.m16n16k16.shared.f16 	{%r545, %r546, %r547, %r548, %r549, %r550, %r551, %r552}, [%r544], %r427;
	wmma.mma.sync.aligned.row.row.m16n16k16.f32.f32 {%f354, %f353, %f352, %f351, %f350, %f349, %f348, %f347}, {%r500, %r501, %r502, %r503, %r504, %r505, %r506, %r507}, {%r545, %r546, %r547, %r548, %r549, %r550, %r551, %r552}, {%f227, %f228, %f229, %f230, %f231, %f232, %f233, %f234};
	add.s32 	%r553, %r417, 4512;
	wmma.load.b.sync.aligned.row.m16n16k16.shared.f16 	{%r554, %r555, %r556, %r557, %r558, %r559, %r560, %r561}, [%r553], %r427;
	wmma.mma.sync.aligned.row.row.m16n16k16.f32.f32 {%f346, %f345, %f344, %f343, %f342, %f341, %f340, %f339}, {%r500, %r501, %r502, %r503, %r504, %r505, %r506, %r507}, {%r554, %r555, %r556, %r557, %r558, %r559, %r560, %r561}, {%f235, %f236, %f237, %f238, %f239, %f240, %f241, %f242};
	add.s32 	%r562, %r417, 4544;
	wmma.load.b.sync.aligned.row.m16n16k16.shared.f16 	{%r563, %r564, %r565, %r566, %r567, %r568, %r569, %r570}, [%r562], %r427;
	wmma.mma.sync.aligned.row.row.m16n16k16.f32.f32 {%f338, %f337, %f336, %f335, %f334, %f333, %f332, %f331}, {%r500, %r501, %r502, %r503, %r504, %r505, %r506, %r507}, {%r563, %r564, %r565, %r566, %r567, %r568, %r569, %r570}, {%f243, %f244, %f245, %f246, %f247, %f248, %f249, %f250};
	add.s32 	%r571, %r417, 4576;
	wmma.load.b.sync.aligned.row.m16n16k16.shared.f16 	{%r572, %r573, %r574, %r575, %r576, %r577, %r578, %r579}, [%r571], %r427;
	wmma.mma.sync.aligned.row.row.m16n16k16.f32.f32 {%f330, %f329, %f328, %f327, %f326, %f325, %f324, %f323}, {%r500, %r501, %r502, %r503, %r504, %r505, %r506, %r507}, {%r572, %r573, %r574, %r575, %r576, %r577, %r578, %r579}, {%f251, %f252, %f253, %f254, %f255, %f256, %f257, %f258};
	shl.b32 	%r580, %r599, 3;
	mov.u32 	%r581, _ZZ11gemm_kernelPK6__halfS1_PfiiiE11bar_consume;
	add.s32 	%r411, %r581, %r580;
	mov.b32 	%r412, 1;
	// begin inline asm
	mbarrier.arrive.shared::cta.b64                             %rd163,  [%r411], %r412;    // 2. 
	// end inline asm
	mul.wide.u32 	%rd164, %r599, 8;
	add.s64 	%rd165, %rd4, %rd164;
	st.local.u64 	[%rd165], %rd163;
	xor.b32  	%r599, %r599, 1;
	xor.b32  	%r598, %r598, 1;
	@%p28 bra 	$L__BB0_16;
$L__BB0_43:
	shl.b32 	%r582, %r2, 4;
	add.s32 	%r583, %r3, %r582;
	mad.lo.s32 	%r584, %r583, %r74, %r4;
	cvta.to.global.u64 	%rd166, %rd20;
	mul.wide.s32 	%rd167, %r584, 4;
	add.s64 	%rd168, %rd166, %rd167;
	wmma.store.d.sync.aligned.row.m16n16k16.global.f32 	[%rd168], {%f386, %f385, %f384, %f383, %f382, %f381, %f380, %f379}, %r74;
	add.s64 	%rd169, %rd168, 64;
	wmma.store.d.sync.aligned.row.m16n16k16.global.f32 	[%rd169], {%f378, %f377, %f376, %f375, %f374, %f373, %f372, %f371}, %r74;
	add.s64 	%rd170, %rd168, 128;
	wmma.store.d.sync.aligned.row.m16n16k16.global.f32 	[%rd170], {%f370, %f369, %f368, %f367, %f366, %f365, %f364, %f363}, %r74;
	add.s64 	%rd171, %rd168, 192;
	wmma.store.d.sync.aligned.row.m16n16k16.global.f32 	[%rd171], {%f362, %f361, %f360, %f359, %f358, %f357, %f356, %f355}, %r74;
	add.s64 	%rd172, %rd168, 256;
	wmma.store.d.sync.aligned.row.m16n16k16.global.f32 	[%rd172], {%f354, %f353, %f352, %f351, %f350, %f349, %f348, %f347}, %r74;
	add.s64 	%rd173, %rd168, 320;
	wmma.store.d.sync.aligned.row.m16n16k16.global.f32 	[%rd173], {%f346, %f345, %f344, %f343, %f342, %f341, %f340, %f339}, %r74;
	add.s64 	%rd174, %rd168, 384;
	wmma.store.d.sync.aligned.row.m16n16k16.global.f32 	[%rd174], {%f338, %f337, %f336, %f335, %f334, %f333, %f332, %f331}, %r74;
	add.s64 	%rd175, %rd168, 448;
	wmma.store.d.sync.aligned.row.m16n16k16.global.f32 	[%rd175], {%f330, %f329, %f328, %f327, %f326, %f325, %f324, %f323}, %r74;
	ret;
$L__BB0_44:
	setp.gt.s32 	%p29, %r608, 15;
	@%p29 bra 	$L__BB0_46;
	add.s32 	%r608, %r608, 1;
	bra.uni 	$L__BB0_41;
$L__BB0_46:
	// begin inline asm
	mov.u64 %rd176, %globaltimer;
	// end inline asm
	sub.s64 	%rd19, %rd176, %rd159;
	setp.lt.s64 	%p30, %rd19, 4000000;
	@%p30 bra 	$L__BB0_48;
	mov.b32 	%r585, 1000000;
	// begin inline asm
	nanosleep.u32 %r585;
	// end inline asm
	bra.uni 	$L__BB0_41;
$L__BB0_48:
	setp.lt.s64 	%p31, %rd19, 40000;
	@%p31 bra 	$L__BB0_41;
	shr.s64 	%rd177, %rd19, 63;
	shr.u64 	%rd178, %rd177, 62;
	add.s64 	%rd179, %rd19, %rd178;
	shr.u64 	%rd180, %rd179, 2;
	cvt.u32.u64 	%r586, %rd180;
	// begin inline asm
	nanosleep.u32 %r586;
	// end inline asm
	bra.uni 	$L__BB0_41;

}


// ===== COMPILED SASS (sm_100) =====

	.target	sm_100

	.elftype	@"ET_EXEC"


//--------------------- .note.nv.tkinfo           --------------------------
	.section	.note.nv.tkinfo,"",@"SHT_NOTE"
	.sectionflags	@"SHF_NOTE_NV_TKINFO"
	.tkinfo
        /*0018*/ 	.word	0x00000002
        /*0030*/ 	.string	""
        /*0030*/ 	.string	"ptxas"
        /*0030*/ 	.string	"Cuda compilation tools, release 13.0, V13.0.88"
        /*0030*/ 	.string	"Build cuda_13.0.r13.0/compiler.36424714_0"
        /*0030*/ 	.string	"-arch sm_100 -m 64 "



//--------------------- .note.nv.cuinfo           --------------------------
	.section	.note.nv.cuinfo,"",@"SHT_NOTE"
	.sectionflags	@"SHF_NOTE_NV_CUINFO"
        /*0018*/ 	.short	0x0002
        /*001a*/ 	.short	0x0064
        /*001c*/ 	.short	0x0082
	.zero		2


//--------------------- .nv.info                  --------------------------
	.section	.nv.info,"",@"SHT_CUDA_INFO"
	.align	4


	//----- nvinfo : EIATTR_REGCOUNT
	.align		4
        /*0000*/ 	.byte	0x04, 0x2f
        /*0002*/ 	.short	(.L_1 - .L_0)
	.align		4
.L_0:
        /*0004*/ 	.word	index@(_Z11gemm_kernelPK6__halfS1_Pfiii)
        /*0008*/ 	.word	0x00000072


	//----- nvinfo : EIATTR_FRAME_SIZE
	.align		4
.L_1:
        /*000c*/ 	.byte	0x04, 0x11
        /*000e*/ 	.short	(.L_3 - .L_2)
	.align		4
.L_2:
        /*0010*/ 	.word	index@(_Z11gemm_kernelPK6__halfS1_Pfiii)
        /*0014*/ 	.word	0x00000020


	//----- nvinfo : EIATTR_MIN_STACK_SIZE
	.align		4
.L_3:
        /*0018*/ 	.byte	0x04, 0x12
        /*001a*/ 	.short	(.L_5 - .L_4)
	.align		4
.L_4:
        /*001c*/ 	.word	index@(_Z11gemm_kernelPK6__halfS1_Pfiii)
        /*0020*/ 	.word	0x00000020
.L_5:


//--------------------- .nv.compat                --------------------------
	.section	.nv.compat,"",@"SHT_CUDA_COMPAT_INFO"
	.align	4
        /*0000*/ 	.byte	0x02, 0x09, 0x00, 0x00, 0x02, 0x02, 0x02, 0x00, 0x02, 0x05, 0x05, 0x00, 0x03, 0x07, 0x01, 0x01
        /*0010*/ 	.byte	0x02, 0x03, 0x00, 0x00, 0x02, 0x06, 0x01, 0x00, 0x04, 0x0b, 0x08, 0x00, 0x09, 0x00, 0x00, 0x00
        /*0020*/ 	.byte	0x00, 0x00, 0x00, 0x00


//--------------------- .nv.info._Z11gemm_kernelPK6__halfS1_Pfiii --------------------------
	.section	.nv.info._Z11gemm_kernelPK6__halfS1_Pfiii,"",@"SHT_CUDA_INFO"
	.sectionflags	@""
	.align	4


	//----- nvinfo : EIATTR_CUDA_API_VERSION
	.align		4
        /*0000*/ 	.byte	0x04, 0x37
        /*0002*/ 	.short	(.L_7 - .L_6)
.L_6:
        /*0004*/ 	.word	0x00000082


	//----- nvinfo : EIATTR_KPARAM_INFO
	.align		4
.L_7:
        /*0008*/ 	.byte	0x04, 0x17
        /*000a*/ 	.short	(.L_9 - .L_8)
.L_8:
        /*000c*/ 	.word	0x00000000
        /*0010*/ 	.short	0x0005
        /*0012*/ 	.short	0x0020
        /*0014*/ 	.byte	0x00, 0xf0, 0x11, 0x00


	//----- nvinfo : EIATTR_KPARAM_INFO
	.align		4
.L_9:
        /*0018*/ 	.byte	0x04, 0x17
        /*001a*/ 	.short	(.L_11 - .L_10)
.L_10:
        /*001c*/ 	.word	0x00000000
        /*0020*/ 	.short	0x0004
        /*0022*/ 	.short	0x001c
        /*0024*/ 	.byte	0x00, 0xf0, 0x11, 0x00


	//----- nvinfo : EIATTR_KPARAM_INFO
	.align		4
.L_11:
        /*0028*/ 	.byte	0x04, 0x17
        /*002a*/ 	.short	(.L_13 - .L_12)
.L_12:
        /*002c*/ 	.word	0x00000000
        /*0030*/ 	.short	0x0003
        /*0032*/ 	.short	0x0018
        /*0034*/ 	.byte	0x00, 0xf0, 0x11, 0x00


	//----- nvinfo : EIATTR_KPARAM_INFO
	.align		4
.L_13:
        /*0038*/ 	.byte	0x04, 0x17
        /*003a*/ 	.short	(.L_15 - .L_14)
.L_14:
        /*003c*/ 	.word	0x00000000
        /*0040*/ 	.short	0x0002
        /*0042*/ 	.short	0x0010
        /*0044*/ 	.byte	0x00, 0xf5, 0x21, 0x00


	//----- nvinfo : EIATTR_KPARAM_INFO
	.align		4
.L_15:
        /*0048*/ 	.byte	0x04, 0x17
        /*004a*/ 	.short	(.L_17 - .L_16)
.L_16:
        /*004c*/ 	.word	0x00000000
        /*0050*/ 	.short	0x0001
        /*0052*/ 	.short	0x0008
        /*0054*/ 	.byte	0x00, 0xf5, 0x21, 0x00


	//----- nvinfo : EIATTR_KPARAM_INFO
	.align		4
.L_17:
        /*0058*/ 	.byte	0x04, 0x17
        /*005a*/ 	.short	(.L_19 - .L_18)
.L_18:
        /*005c*/ 	.word	0x00000000
        /*0060*/ 	.short	0x0000
        /*0062*/ 	.short	0x0000
        /*0064*/ 	.byte	0x00, 0xf5, 0x21, 0x00


	//----- nvinfo : EIATTR_SPARSE_MMA_MASK
	.align		4
.L_19:
        /*0068*/ 	.byte	0x03, 0x50
        /*006a*/ 	.short	0x0000


	//----- nvinfo : EIATTR_WMMA_USED
	.align		4
        /*006c*/ 	.byte	0x01, 0x2b
	.zero		2


	//----- nvinfo : EIATTR_MAXREG_COUNT
	.align		4
        /*0070*/ 	.byte	0x03, 0x1b
        /*0072*/ 	.short	0x00ff


	//----- nvinfo : EIATTR_NUM_BARRIERS
	.align		4
        /*0074*/ 	.byte	0x02, 0x4c
        /*0076*/ 	.byte	0x01
	.zero		1


	//----- nvinfo : EIATTR_MERCURY_ISA_VERSION
	.align		4
        /*0078*/ 	.byte	0x03, 0x5f
        /*007a*/ 	.short	0x0101


	//----- nvinfo : EIATTR_VRC_CTA_INIT_COUNT
	.align		4
        /*007c*/ 	.byte	0x02, 0x4a
	.zero		1
	.zero		1


	//----- nvinfo : EIATTR_MBARRIER_INSTR_OFFSETS
	.align		4
        /*0080*/ 	.byte	0x04, 0x39
        /*0082*/ 	.short	(.L_21 - .L_20)


	//   ....[0]....
.L_20:
        /*0084*/ 	.word	0x00000130
        /*0088*/ 	.word	0x000000ff
        /*008c*/ 	.word	0x00000000
        /*0090*/ 	.short	0x0100
        /*0092*/ 	.byte	0x08
	.zero		1


	//   ....[1]....
        /*0094*/ 	.word	0x00000140
        /*0098*/ 	.word	0x000000ff
        /*009c*/ 	.word	0x00000008
        /*00a0*/ 	.short	0x0100
        /*00a2*/ 	.byte	0x08
	.zero		1


	//   ....[2]....
        /*00a4*/ 	.word	0x00000150
        /*00a8*/ 	.word	0x000000ff
        /*00ac*/ 	.word	0x00000000
        /*00b0*/ 	.short	0x0100
        /*00b2*/ 	.byte	0x06
	.zero		1


	//   ....[3]....
        /*00b4*/ 	.word	0x00000160
        /*00b8*/ 	.word	0x000000ff
        /*00bc*/ 	.word	0x00000008
        /*00c0*/ 	.short	0x0100
        /*00c2*/ 	.byte	0x06
	.zero		1


	//   ....[4]....
        /*00c4*/ 	.word	0x00000310
        /*00c8*/ 	.word	0x00000003
        /*00cc*/ 	.word	0x00000008
        /*00d0*/ 	.short	0x0101
        /*00d2*/ 	.byte	0xff
	.zero		1


	//   ....[5]....
        /*00d4*/ 	.word	0x00000830
        /*00d8*/ 	.word	0x0000000f
        /*00dc*/ 	.word	0x00000000
        /*00e0*/ 	.short	0x010b
        /*00e2*/ 	.byte	0xff
	.zero		1


	//   ....[6]....
        /*00e4*/ 	.word	0x00000e70
        /*00e8*/ 	.word	0x00000012
        /*00ec*/ 	.word	0x00000000
        /*00f0*/ 	.short	0x010b
        /*00f2*/ 	.byte	0xff
	.zero		1


	//   ....[7]....
        /*00f4*/ 	.word	0x00001100
        /*00f8*/ 	.word	0x00000010
        /*00fc*/ 	.word	0x00000000
        /*0100*/ 	.short	0x010b
        /*0102*/ 	.byte	0xff
	.zero		1


	//   ....[8]....
        /*0104*/ 	.word	0x00001700
        /*0108*/ 	.word	0x0000000d
        /*010c*/ 	.word	0x00000000
        /*0110*/ 	.short	0x010b
        /*0112*/ 	.byte	0xff
	.zero		1


	//   ....[9]....
        /*0114*/ 	.word	0x000017b0
        /*0118*/ 	.word	0x00000002
        /*011c*/ 	.word	0x00000000
        /*0120*/ 	.short	0x0101
        /*0122*/ 	.byte	0xff
	.zero		1


	//   ....[10]....
        /*0124*/ 	.word	0x00001dc0
        /*0128*/ 	.word	0x000000ff
        /*012c*/ 	.word	0x00000000
        /*0130*/ 	.short	0x0109
        /*0132*/ 	.byte	0x0a
	.zero		1


	//   ....[11]....
        /*0134*/ 	.word	0x00001f30
        /*0138*/ 	.word	0x000000ff
        /*013c*/ 	.word	0x00000000
        /*0140*/ 	.short	0x0109
        /*0142*/ 	.byte	0x0a
	.zero		1


	//   ....[12]....
        /*0144*/ 	.word	0x000021e0
        /*0148*/ 	.word	0x000000ff
        /*014c*/ 	.word	0x00000000
        /*0150*/ 	.short	0x010b
        /*0152*/ 	.byte	0x1b
	.zero		1


	//   ....[13]....
        /*0154*/ 	.word	0x00002320
        /*0158*/ 	.word	0x000000ff
        /*015c*/ 	.word	0x00000000
        /*0160*/ 	.short	0x010b
        /*0162*/ 	.byte	0x1b
	.zero		1


	//   ....[14]....
        /*0164*/ 	.word	0x00002480
        /*0168*/ 	.word	0x000000ff
        /*016c*/ 	.word	0x00000000
        /*0170*/ 	.short	0x010b
        /*0172*/ 	.byte	0x1b
	.zero		1


	//   ....[15]....
        /*0174*/ 	.word	0x00002af0
        /*0178*/ 	.word	0x000000ff
        /*017c*/ 	.word	0x00000000
        /*0180*/ 	.short	0x010b
        /*0182*/ 	.byte	0x1b
	.zero		1


	//   ....[16]....
        /*0184*/ 	.word	0x00002d90
        /*0188*/ 	.word	0x000000ff
        /*018c*/ 	.word	0x00000000
        /*0190*/ 	.short	0x010b
        /*0192*/ 	.byte	0x1b
	.zero		1


	//   ....[17]....
        /*0194*/ 	.word	0x00002ef0
        /*0198*/ 	.word	0x000000ff
        /*019c*/ 	.word	0x00000000
        /*01a0*/ 	.short	0x010b
        /*01a2*/ 	.byte	0x1b
	.zero		1


	//   ....[18]....
        /*01a4*/ 	.word	0x00003060
        /*01a8*/ 	.word	0x000000ff
        /*01ac*/ 	.word	0x00000000
        /*01b0*/ 	.short	0x010b
        /*01b2*/ 	.byte	0x1b
	.zero		1


	//   ....[19]....
        /*01b4*/ 	.word	0x00003640
        /*01b8*/ 	.word	0x000000ff
        /*01bc*/ 	.word	0x00000000
        /*01c0*/ 	.short	0x010b
        /*01c2*/ 	.byte	0x1b
	.zero		1


	//   ....[20]....
        /*01c4*/ 	.word	0x00003670
        /*01c8*/ 	.word	0x000000ff
        /*01cc*/ 	.word	0x00000000
        /*01d0*/ 	.short	0x0101
        /*01d2*/ 	.byte	0x1b
	.zero		1


	//   ....[21]....
        /*01d4*/ 	.word	0x00003710
        /*01d8*/ 	.word	0x000000ff
        /*01dc*/ 	.word	0x00000000
        /*01e0*/ 	.short	0x0109
        /*01e2*/ 	.byte	0x0a
	.zero		1


	//   ....[22]....
        /*01e4*/ 	.word	0x00003880
        /*01e8*/ 	.word	0x000000ff
        /*01ec*/ 	.word	0x00000000
        /*01f0*/ 	.short	0x0109
        /*01f2*/ 	.byte	0x0a
	.zero		1


	//   ....[23]....
        /*01f4*/ 	.word	0x00003ed0
        /*01f8*/ 	.word	0x000000ff
        /*01fc*/ 	.word	0x00000000
        /*0200*/ 	.short	0x0101
        /*0202*/ 	.byte	0x06
	.zero		1


	//----- nvinfo : EIATTR_NUM_MBARRIERS
	.align		4
.L_21:
        /*0204*/ 	.byte	0x03, 0x38
        /*0206*/ 	.short	0x0004


	//----- nvinfo : EIATTR_EXIT_INSTR_OFFSETS
	.align		4
        /*0208*/ 	.byte	0x04, 0x1c
        /*020a*/ 	.short	(.L_23 - .L_22)


	//   ....[0]....
.L_22:
        /*020c*/ 	.word	0x000042c0


	//----- nvinfo : EIATTR_CRS_STACK_SIZE
	.align		4
.L_23:
        /*0210*/ 	.byte	0x04, 0x1e
        /*0212*/ 	.short	(.L_25 - .L_24)
.L_24:
        /*0214*/ 	.word	0x00000000


	//----- nvinfo : EIATTR_CBANK_PARAM_SIZE
	.align		4
.L_25:
        /*0218*/ 	.byte	0x03, 0x19
        /*021a*/ 	.short	0x0024


	//----- nvinfo : EIATTR_PARAM_CBANK
	.align		4
        /*021c*/ 	.byte	0x04, 0x0a
        /*021e*/ 	.short	(.L_27 - .L_26)
	.align		4
.L_26:
        /*0220*/ 	.word	index@(.nv.constant0._Z11gemm_kernelPK6__halfS1_Pfiii)
        /*0224*/ 	.short	0x0380
        /*0226*/ 	.short	0x0024


	//----- nvinfo : EIATTR_SW_WAR
	.align		4
.L_27:
        /*0228*/ 	.byte	0x04, 0x36
        /*022a*/ 	.short	(.L_29 - .L_28)
.L_28:
        /*022c*/ 	.word	0x00000008
.L_29:


//--------------------- .nv.callgraph             --------------------------
	.section	.nv.callgraph,"",@"SHT_CUDA_CALLGRAPH"
	.align	4
	.sectionentsize	8
	.align		4
        /*0000*/ 	.word	0x00000000
	.align		4
        /*0004*/ 	.word	0xffffffff
	.align		4
        /*0008*/ 	.word	0x00000000
	.align		4
        /*000c*/ 	.word	0xfffffffe
	.align		4
        /*0010*/ 	.word	0x00000000
	.align		4
        /*0014*/ 	.word	0xfffffffd
	.align		4
        /*0018*/ 	.word	0x00000000
	.align		4
        /*001c*/ 	.word	0xfffffffc


//--------------------- .text._Z11gemm_kernelPK6__halfS1_Pfiii --------------------------
	.section	.text._Z11gemm_kernelPK6__halfS1_Pfiii,"ax",@progbits
	.align	128
        .global         _Z11gemm_kernelPK6__halfS1_Pfiii
        .type           _Z11gemm_kernelPK6__halfS1_Pfiii,@function
        .size           _Z11gemm_kernelPK6__halfS1_Pfiii,(.L_x_60 - _Z11gemm_kernelPK6__halfS1_Pfiii)
        .other          _Z11gemm_kernelPK6__halfS1_Pfiii,@"STO_CUDA_ENTRY STV_DEFAULT"
_Z11gemm_kernelPK6__halfS1_Pfiii:
.text._Z11gemm_kernelPK6__halfS1_Pfiii:
[----:B------:R-:W0:Y:S01]  /*0000*/  LDC R1, c[0x0][0x37c] ;  /* 0x0000df00ff017b82 */ /* 0x000e220000000800 */
[----:B------:R-:W1:Y:S01]  /*0010*/  S2R R0, SR_TID.X ;  /* 0x0000000000007919 */ /* 0x000e620000002100 */
[----:B0-----:R-:W-:Y:S01]  /*0020*/  VIADD R1, R1, 0xffffffe0 ;  /* 0xffffffe001017836 */ /* 0x001fe20000000000 */
[----:B------:R-:W0:Y:S01]  /*0030*/  LDCU UR16, c[0x0][0x39c] ;  /* 0x00007380ff1077ac */ /* 0x000e220008000800 */
[----:B------:R-:W-:Y:S03]  /*0040*/  BSSY.RECONVERGENT B0, `(.L_x_0) ;  /* 0x0000014000007945 */ /* 0x000fe60003800200 */
[----:B------:R-:W-:-:S13]  /*0050*/  R2UR UR9, R1 ;  /* 0x00000000010972ca */ /* 0x000fda00000e0000 */
[----:B------:R-:W-:Y:S01]  /*0060*/  UIADD3 UR13, UPT, UPT, UR9, 0x10, URZ ;  /* 0x00000010090d7890 */ /* 0x000fe2000fffe0ff */
[----:B-1----:R-:W-:-:S13]  /*0070*/  ISETP.NE.AND P0, PT, R0, RZ, PT ;  /* 0x000000ff0000720c */ /* 0x002fda0003f05270 */
[----:B0-----:R-:W-:Y:S05]  /*0080*/  @P0 BRA `(.L_x_1) ;  /* 0x00000000003c0947 */ /* 0x001fea0003800000 */
[----:B------:R-:W0:Y:S01]  /*0090*/  S2UR UR7, SR_CgaCtaId ;  /* 0x00000000000779c3 */ /* 0x000e220000008800 */
[----:B------:R-:W1:Y:S01]  /*00a0*/  LDCU UR5, c[0x0][0x360] ;  /* 0x00006c00ff0577ac */ /* 0x000e620008000800 */
[----:B------:R-:W-:Y:S02]  /*00b0*/  UMOV UR4, 0x400 ;  /* 0x0000040000047882 */ /* 0x000fe40000000000 */
[----:B------:R-:W-:Y:S02]  /*00c0*/  UIADD3 UR6, UPT, UPT, UR4, 0x10, URZ ;  /* 0x0000001004067890 */ /* 0x000fe4000fffe0ff */
[----:B0-----:R-:W-:Y:S02]  /*00d0*/  ULEA UR8, UR7, UR4, 0x18 ;  /* 0x0000000407087291 */ /* 0x001fe4000f8ec0ff */
[----:B-1----:R-:W-:-:S04]  /*00e0*/  UIADD3 UR4, UPT, UPT, -UR5, 0x100000, URZ ;  /* 0x0010000005047890 */ /* 0x002fc8000fffe1ff */
[----:B------:R-:W-:Y:S02]  /*00f0*/  USHF.L.U32 UR5, UR4, 0xb, URZ ;  /* 0x0000000b04057899 */ /* 0x000fe400080006ff */
[----:B------:R-:W-:Y:S02]  /*0100*/  USHF.L.U32 UR4, UR4, 0x1, URZ ;  /* 0x0000000104047899 */ /* 0x000fe400080006ff */
[----:B------:R-:W-:Y:S01]  /*0110*/  ULEA UR6, UR7, UR6, 0x18 ;  /* 0x0000000607067291 */ /* 0x000fe2000f8ec0ff */
[----:B------:R-:W0:Y:S09]  /*0120*/  FENCE.VIEW.ASYNC.S ;  /* 0x00000000000073c6 */ /* 0x000e320000000000 */
[----:B0-----:R0:W1:Y:S01]  /*0130*/  SYNCS.EXCH.64 URZ, [UR8], UR4 ;  /* 0x0000000408ff75b2 */ /* 0x0010620008000100 */
[----:B------:R0:W2:Y:S01]  /*0140*/  SYNCS.EXCH.64 URZ, [UR8+0x8], UR4 ;  /* 0x0000080408ff75b2 */ /* 0x0000a20008000100 */
[----:B------:R0:W3:Y:S01]  /*0150*/  SYNCS.EXCH.64 URZ, [UR6], UR4 ;  /* 0x0000000406ff75b2 */ /* 0x0000e20008000100 */
[----:B------:R0:W4:Y:S01]  /*0160*/  SYNCS.EXCH.64 URZ, [UR6+0x8], UR4 ;  /* 0x0000080406ff75b2 */ /* 0x0001220008000100 */
[----:B------:R-:W-:Y:S01]  /*0170*/  NOP ;  /* 0x0000000000007918 */ /* 0x000fe20000000000 */
.L_x_1:
[----:B0-----:R-:W-:Y:S05]  /*0180*/  BSYNC.RECONVERGENT B0 ;  /* 0x0000000000007941 */ /* 0x001fea0003800200 */
.L_x_0:
[----:B------:R-:W-:Y:S01]  /*0190*/  USHF.R.S32.HI UR4, URZ, 0x1f, UR16 ;  /* 0x0000001fff047899 */ /* 0x000fe20008011410 */
[----:B------:R-:W0:Y:S01]  /*01a0*/  S2R R4, SR_CgaCtaId ;  /* 0x0000000000047919 */ /* 0x000e220000008800 */
[----:B------:R-:W5:Y:S01]  /*01b0*/  S2UR UR8, SR_CTAID.X ;  /* 0x00000000000879c3 */ /* 0x000f620000002500 */
[----:B------:R-:W-:Y:S01]  /*01c0*/  MOV R5, 0x400 ;  /* 0x0000040000057802 */ /* 0x000fe20000000f00 */
[----:B------:R-:W-:-:S06]  /*01d0*/  ULEA.HI UR4, UR4, UR16, URZ, 0x7 ;  /* 0x0000001004047291 */ /* 0x000fcc000f8f38ff */
[----:B-1234-:R-:W-:Y:S01]  /*01e0*/  BAR.SYNC.DEFER_BLOCKING 0x0 ;  /* 0x0000000000007b1d */ /* 0x01efe20000010000 */
[----:B------:R-:W-:Y:S01]  /*01f0*/  ISETP.GT.U32.AND P0, PT, R0, 0x1ff, PT ;  /* 0x000001ff0000780c */ /* 0x000fe20003f04070 */
[----:B------:R-:W-:Y:S01]  /*0200*/  USHF.R.S32.HI UR6, URZ, 0x7, UR4 ;  /* 0x00000007ff067899 */ /* 0x000fe20008011404 */
[----:B------:R-:W-:-:S03]  /*0210*/  R2UR UR17, R1 ;  /* 0x00000000011172ca */ /* 0x000fc600000e0000 */
[----:B------:R-:W-:Y:S01]  /*0220*/  UMOV UR4, URZ ;  /* 0x000000ff00047c82 */ /* 0x000fe20008000000 */
[----:B------:R-:W-:Y:S01]  /*0230*/  UIADD3 UR7, UPT, UPT, URZ, -UR6, URZ ;  /* 0x80000006ff077290 */ /* 0x000fe2000fffe0ff */
[----:B------:R-:W-:Y:S01]  /*0240*/  BSSY.RECONVERGENT B0, `(.L_x_2) ;  /* 0x0000150000007945 */ /* 0x000fe20003800200 */
[----:B------:R-:W-:Y:S01]  /*0250*/  UISETP.NE.U32.AND UP2, UPT, UR6, URZ, UPT ;  /* 0x000000ff0600728c */ /* 0x000fe2000bf45070 */
[----:B------:R-:W-:Y:S01]  /*0260*/  SHF.R.U32.HI R110, RZ, 0x5, R0 ;  /* 0x00000005ff6e7819 */ /* 0x000fe20000011600 */
[----:B------:R-:W1:Y:S01]  /*0270*/  LDCU.64 UR10, c[0x0][0x380] ;  /* 0x00007000ff0a77ac */ /* 0x000e620008000a00 */
[----:B------:R-:W2:Y:S01]  /*0280*/  I2F.U32.RP R2, UR6 ;  /* 0x0000000600027d06 */ /* 0x000ea20008209000 */
[----:B------:R-:W3:Y:S01]  /*0290*/  LDCU.64 UR14, c[0x0][0x380] ;  /* 0x00007000ff0e77ac */ /* 0x000ee20008000a00 */
[----:B------:R-:W4:Y:S06]  /*02a0*/  LDCU.64 UR18, c[0x0][0x388] ;  /* 0x00007100ff1277ac */ /* 0x000f2c0008000a00 */
[----:B--2---:R-:W2:Y:S02]  /*02b0*/  MUFU.RCP R2, R2 ;  /* 0x0000000200027308 */ /* 0x004ea40000001000 */
[----:B--2---:R-:W-:-:S06]  /*02c0*/  VIADD R3, R2, 0xffffffe ;  /* 0x0ffffffe02037836 */ /* 0x004fcc0000000000 */
[----:B------:R-:W2:Y:S02]  /*02d0*/  F2I.FTZ.U32.TRUNC.NTZ R3, R3 ;  /* 0x0000000300037305 */ /* 0x000ea4000021f000 */
[----:B--2---:R-:W-:Y:S01]  /*02e0*/  R2UR UR5, R3 ;  /* 0x00000000030572ca */ /* 0x004fe200000e0000 */
[----:B------:R-:W-:-:S05]  /*02f0*/  VIADD R3, R5, 0x10 ;  /* 0x0000001005037836 */ /* 0x000fca0000000000 */
[----:B0-----:R-:W-:-:S06]  /*0300*/  LEA R3, R4, R3, 0x18 ;  /* 0x0000000304037211 */ /* 0x001fcc00078ec0ff */
[----:B------:R-:W0:Y:S01]  /*0310*/  SYNCS.ARRIVE.TRANS64.A1T0 R2, [R3+URZ+0x8], RZ ;  /* 0x000008ff030279a7 */ /* 0x000e2200081000ff */
[----:B------:R-:W-:-:S04]  /*0320*/  UIMAD UR7, UR7, UR5, URZ ;  /* 0x00000005070772a4 */ /* 0x000fc8000f8e02ff */
[----:B------:R-:W-:-:S04]  /*0330*/  UIMAD.WIDE.U32 UR4, UR5, UR7, UR4 ;  /* 0x00000007050472a5 */ /* 0x000fc8000f8e0004 */
[----:B-----5:R-:W-:-:S04]  /*0340*/  UIMAD.WIDE.U32 UR4, UR5, UR8, URZ ;  /* 0x00000008050472a5 */ /* 0x020fc8000f8e00ff */
[----:B------:R-:W-:-:S04]  /*0350*/  UIADD3 UR4, UPT, UPT, -UR5, URZ, URZ ;  /* 0x000000ff05047290 */ /* 0x000fc8000fffe1ff */
[----:B------:R-:W-:-:S04]  /*0360*/  UIMAD UR4, UR6, UR4, UR8 ;  /* 0x00000004060472a4 */ /* 0x000fc8000f8e0208 */
[----:B------:R-:W-:Y:S01]  /*0370*/  UISETP.GE.U32.AND UP0, UPT, UR4, UR6, UPT ;  /* 0x000000060400728c */ /* 0x000fe2000bf06070 */
[----:B0-----:R0:W-:Y:S10]  /*0380*/  STL.64 [R1+0x18], R2 ;  /* 0x0000180201007387 */ /* 0x0011f40000100a00 */
[----:B------:R-:W-:-:S02]  /*0390*/  @UP0 UIADD3 UR4, UPT, UPT, -UR6, UR4, URZ ;  /* 0x0000000406040290 */ /* 0x000fc4000fffe1ff */
[----:B------:R-:W-:Y:S02]  /*03a0*/  @UP0 UIADD3 UR5, UPT, UPT, UR5, 0x1, URZ ;  /* 0x0000000105050890 */ /* 0x000fe4000fffe0ff */
[----:B------:R-:W-:-:S11]  /*03b0*/  UISETP.GE.U32.AND UP1, UPT, UR4, UR6, UPT ;  /* 0x000000060400728c */ /* 0x000fd6000bf26070 */
[----:B------:R-:W-:Y:S02]  /*03c0*/  @UP1 UIADD3 UR5, UPT, UPT, UR5, 0x1, URZ ;  /* 0x0000000105051890 */ /* 0x000fe4000fffe0ff */
[----:B------:R-:W-:-:S04]  /*03d0*/  @!UP2 ULOP3.LUT UR5, URZ, UR6, URZ, 0x33, !UPT ;  /* 0x00000006ff05a292 */ /* 0x000fc8000f8e33ff */
[----:B------:R-:W-:Y:S02]  /*03e0*/  UIADD3 UR4, UPT, UPT, -UR5, URZ, URZ ;  /* 0x000000ff05047290 */ /* 0x000fe4000fffe1ff */
[----:B------:R-:W-:Y:S02]  /*03f0*/  USHF.L.U32 UR7, UR5, 0x7, URZ ;  /* 0x0000000705077899 */ /* 0x000fe400080006ff */
[----:B------:R-:W-:-:S04]  /*0400*/  UIMAD UR8, UR6, UR4, UR8 ;  /* 0x00000004060872a4 */ /* 0x000fc8000f8e0208 */
[----:B------:R-:W-:Y:S01]  /*0410*/  USHF.L.U32 UR8, UR8, 0x7, URZ ;  /* 0x0000000708087899 */ /* 0x000fe200080006ff */
[----:B01-34-:R-:W-:Y:S11]  /*0420*/  @P0 BRA `(.L_x_3) ;  /* 0x0000001000c40947 */ /* 0x01bff60003800000 */
[----:B------:R-:W0:Y:S01]  /*0430*/  LDC R3, c[0x0][0x360] ;  /* 0x0000d800ff037b82 */ /* 0x000e220000000800 */
[----:B------:R-:W-:Y:S01]  /*0440*/  BSSY.RECONVERGENT B1, `(.L_x_4) ;  /* 0x0000041000017945 */ /* 0x000fe20003800200 */
[----:B0-----:R-:W0:Y:S01]  /*0450*/  I2F.U32.RP R10, R3 ;  /* 0x00000003000a7306 */ /* 0x001e220000209000 */
[----:B------:R-:W-:Y:S01]  /*0460*/  IMAD.IADD R2, R0, 0x1, R3 ;  /* 0x0000000100027824 */ /* 0x000fe200078e0203 */
[----:B------:R-:W-:-:S04]  /*0470*/  ISETP.NE.U32.AND P2, PT, R3, RZ, PT ;  /* 0x000000ff0300720c */ /* 0x000fc80003f45070 */
[C---:B------:R-:W-:Y:S02]  /*0480*/  ISETP.GE.U32.AND P0, PT, R2.reuse, 0x200, PT ;  /* 0x000002000200780c */ /* 0x040fe40003f06070 */
[----:B------:R-:W-:Y:S01]  /*0490*/  VIMNMX.U32 R9, PT, PT, R2, 0x200, !PT ;  /* 0x0000020002097848 */ /* 0x000fe20007fe0000 */
[----:B0-----:R-:W0:Y:S02]  /*04a0*/  MUFU.RCP R10, R10 ;  /* 0x0000000a000a7308 */ /* 0x001e240000001000 */
[----:B0-----:R-:W-:-:S06]  /*04b0*/  VIADD R6, R10, 0xffffffe ;  /* 0x0ffffffe0a067836 */ /* 0x001fcc0000000000 */
[----:B------:R0:W1:Y:S02]  /*04c0*/  F2I.FTZ.U32.TRUNC.NTZ R7, R6 ;  /* 0x0000000600077305 */ /* 0x000064000021f000 */
[----:B0-----:R-:W-:Y:S02]  /*04d0*/  IMAD.MOV.U32 R6, RZ, RZ, RZ ;  /* 0x000000ffff067224 */ /* 0x001fe400078e00ff */
[----:B-1----:R-:W-:-:S04]  /*04e0*/  IMAD.MOV R8, RZ, RZ, -R7 ;  /* 0x000000ffff087224 */ /* 0x002fc800078e0a07 */
[----:B------:R-:W-:Y:S01]  /*04f0*/  IMAD R11, R8, R3, RZ ;  /* 0x00000003080b7224 */ /* 0x000fe200078e02ff */
[----:B------:R-:W-:-:S03]  /*0500*/  SEL R8, RZ, 0x1, P0 ;  /* 0x00000001ff087807 */ /* 0x000fc60000000000 */
[----:B------:R-:W-:Y:S01]  /*0510*/  IMAD.HI.U32 R7, R7, R11, R6 ;  /* 0x0000000b07077227 */ /* 0x000fe200078e0006 */
[----:B------:R-:W-:-:S05]  /*0520*/  IADD3 R2, PT, PT, R9, -R2, -R8 ;  /* 0x8000000209027210 */ /* 0x000fca0007ffe808 */
[----:B------:R-:W-:-:S04]  /*0530*/  IMAD.HI.U32 R7, R7, R2, RZ ;  /* 0x0000000207077227 */ /* 0x000fc800078e00ff */
[----:B------:R-:W-:-:S04]  /*0540*/  IMAD.MOV R6, RZ, RZ, -R7 ;  /* 0x000000ffff067224 */ /* 0x000fc800078e0a07 */
[----:B------:R-:W-:-:S05]  /*0550*/  IMAD R2, R3, R6, R2 ;  /* 0x0000000603027224 */ /* 0x000fca00078e0202 */
[----:B------:R-:W-:-:S13]  /*0560*/  ISETP.GE.U32.AND P0, PT, R2, R3, PT ;  /* 0x000000030200720c */ /* 0x000fda0003f06070 */
[----:B------:R-:W-:Y:S02]  /*0570*/  @P0 IMAD.IADD R2, R2, 0x1, -R3 ;  /* 0x0000000102020824 */ /* 0x000fe400078e0a03 */
[----:B------:R-:W-:-:S03]  /*0580*/  @P0 VIADD R7, R7, 0x1 ;  /* 0x0000000107070836 */ /* 0x000fc60000000000 */
[-C--:B------:R-:W-:Y:S02]  /*0590*/  ISETP.GE.U32.AND P1, PT, R2, R3.reuse, PT ;  /* 0x000000030200720c */ /* 0x080fe40003f26070 */
[----:B------:R-:W0:Y:S11]  /*05a0*/  LDC R2, c[0x0][0x3a0] ;  /* 0x0000e800ff027b82 */ /* 0x000e360000000800 */
[----:B------:R-:W-:Y:S01]  /*05b0*/  @P1 VIADD R7, R7, 0x1 ;  /* 0x0000000107071836 */ /* 0x000fe20000000000 */
[----:B------:R-:W-:-:S05]  /*05c0*/  @!P2 LOP3.LUT R7, RZ, R3, RZ, 0x33, !PT ;  /* 0x00000003ff07a212 */ /* 0x000fca00078e33ff */
[----:B------:R-:W-:Y:S02]  /*05d0*/  IMAD.IADD R7, R8, 0x1, R7 ;  /* 0x0000000108077824 */ /* 0x000fe400078e0207 */
[----:B------:R-:W-:-:S03]  /*05e0*/  IMAD.MOV.U32 R8, RZ, RZ, R0 ;  /* 0x000000ffff087224 */ /* 0x000fc600078e0000 */
[C---:B------:R-:W-:Y:S02]  /*05f0*/  LOP3.LUT R6, R7.reuse, 0x3, RZ, 0xc0, !PT ;  /* 0x0000000307067812 */ /* 0x040fe400078ec0ff */
[----:B0-----:R-:W-:Y:S02]  /*0600*/  SHF.R.S32.HI R2, RZ, 0x3, R2 ;  /* 0x00000003ff027819 */ /* 0x001fe40000011402 */
[----:B------:R-:W-:Y:S01]  /*0610*/  ISETP.NE.AND P1, PT, R6, 0x3, PT ;  /* 0x000000030600780c */ /* 0x000fe20003f25270 */
[----:B------:R-:W-:-:S05]  /*0620*/  VIADD R6, R7, 0x1 ;  /* 0x0000000107067836 */ /* 0x000fca0000000000 */
[----:B------:R-:W-:-:S07]  /*0630*/  LOP3.LUT R6, R6, 0x3, RZ, 0xc0, !PT ;  /* 0x0000000306067812 */ /* 0x000fce00078ec0ff */
[----:B------:R-:W-:Y:S05]  /*0640*/  @!P1 BRA `(.L_x_5) ;  /* 0x0000000000809947 */ /* 0x000fea0003800000 */
[----:B------:R-:W-:Y:S01]  /*0650*/  VIADD R11, R5, 0x20 ;  /* 0x00000020050b7836 */ /* 0x000fe20000000000 */
[C---:B------:R-:W-:Y:S01]  /*0660*/  LEA R15, R4.reuse, R5, 0x18 ;  /* 0x00000005040f7211 */ /* 0x040fe200078ec0ff */
[----:B------:R-:W-:Y:S02]  /*0670*/  IMAD.MOV.U32 R9, RZ, RZ, RZ ;  /* 0x000000ffff097224 */ /* 0x000fe400078e00ff */
[----:B------:R-:W-:Y:S01]  /*0680*/  IMAD.MOV.U32 R8, RZ, RZ, R0 ;  /* 0x000000ffff087224 */ /* 0x000fe200078e0000 */
[----:B------:R-:W-:-:S07]  /*0690*/  LEA R13, R4, R11, 0x18 ;  /* 0x0000000b040d7211 */ /* 0x000fce00078ec0ff */
.L_x_7:
[----:B------:R-:W-:Y:S01]  /*06a0*/  SHF.R.U32.HI R10, RZ, 0x2, R8 ;  /* 0x00000002ff0a7819 */ /* 0x000fe20000011608 */
[----:B------:R-:W-:Y:S01]  /*06b0*/  UMOV UR4, 0x1 ;  /* 0x0000000100047882 */ /* 0x000fe20000000000 */
[----:B------:R-:W-:Y:S02]  /*06c0*/  R2UR UR23, R15 ;  /* 0x000000000f1772ca */ /* 0x000fe400000e0000 */
[----:B------:R-:W-:Y:S01]  /*06d0*/  PLOP3.LUT P0, PT, PT, PT, PT, 0x80, 0x8 ;  /* 0x000000000008781c */ /* 0x000fe20003f0f070 */
[----:B------:R-:W-:-:S04]  /*06e0*/  VIADD R11, R10, UR7 ;  /* 0x000000070a0b7c36 */ /* 0x000fc80008000000 */
[----:B------:R-:W-:Y:S01]  /*06f0*/  IMAD R12, R2, R11, RZ ;  /* 0x0000000b020c7224 */ /* 0x000fe200078e02ff */
[----:B------:R-:W-:-:S04]  /*0700*/  LOP3.LUT R11, R8, 0x3, RZ, 0xc0, !PT ;  /* 0x00000003080b7812 */ /* 0x000fc800078ec0ff */
[----:B------:R-:W-:Y:S01]  /*0710*/  IADD3 R14, P2, PT, R11, R12, RZ ;  /* 0x0000000c0b0e7210 */ /* 0x000fe20007f5e0ff */
[----:B------:R-:W-:-:S03]  /*0720*/  IMAD R10, R10, 0x5, R11 ;  /* 0x000000050a0a7824 */ /* 0x000fc600078e020b */
[----:B------:R-:W-:Y:S01]  /*0730*/  LEA R16, P3, R14, UR14, 0x4 ;  /* 0x0000000e0e107c11 */ /* 0x000fe2000f8620ff */
[----:B------:R-:W-:Y:S01]  /*0740*/  IMAD R10, R10, 0x10, R13 ;  /* 0x000000100a0a7824 */ /* 0x000fe200078e020d */
[----:B------:R-:W-:-:S04]  /*0750*/  LEA.HI.X.SX32 R11, R12, RZ, 0x1, P2 ;  /* 0x000000ff0c0b7211 */ /* 0x000fc800010f0eff */
[----:B------:R-:W-:-:S07]  /*0760*/  LEA.HI.X R17, R14, UR15, R11, 0x4, P3 ;  /* 0x0000000f0e117c11 */ /* 0x000fce00098f240b */
.L_x_6:
[----:B------:R-:W-:-:S13]  /*0770*/  @P0 ELECT P2, URZ, PT ;  /* 0x0000000000ff082f */ /* 0x000fda0003840000 */
[----:B------:R-:W-:Y:S02]  /*0780*/  @P2 R2UR.BROADCAST UR20, R16 ;  /* 0x00000000101422ca */ /* 0x000fe400008e0000 */
[----:B------:R-:W-:Y:S02]  /*0790*/  @P2 R2UR.BROADCAST UR21, R17 ;  /* 0x00000000111522ca */ /* 0x000fe400008e0000 */
[----:B------:R-:W-:Y:S02]  /*07a0*/  @P2 R2UR.BROADCAST UR22, R10 ;  /* 0x000000000a1622ca */ /* 0x000fe400008e0000 */
[----:B------:R-:W-:Y:S02]  /*07b0*/  @P2 PLOP3.LUT P0, PT, P2, PT, PT, 0x8, 0x80 ;  /* 0x000000000080281c */ /* 0x000fe4000170e170 */
[----:B------:R-:W-:-:S09]  /*07c0*/  PLOP3.LUT P2, PT, PT, PT, PT, 0x8, 0x80 ;  /* 0x000000000080781c */ /* 0x000fd20003f4e170 */
[----:B------:R0:W-:Y:S02]  /*07d0*/  UBLKCP.S.G [UR22], [UR20], UR4 ;  /* 0x00000016140073ba */ /* 0x0001e40008000204 */
[----:B0-----:R-:W-:Y:S05]  /*07e0*/  @P0 BRA.U.ANY `(.L_x_6) ;  /* 0xfffffffd00e00947 */ /* 0x001fea000393ffff */
[----:B------:R-:W-:Y:S02]  /*07f0*/  VIADD R9, R9, 0x1 ;  /* 0x0000000109097836 */ /* 0x000fe40000000000 */
[----:B------:R-:W-:Y:S02]  /*0800*/  IMAD.MOV.U32 R10, RZ, RZ, 0x10 ;  /* 0x00000010ff0a7424 */ /* 0x000fe400078e00ff */
[----:B------:R-:W-:Y:S01]  /*0810*/  IMAD.IADD R8, R3, 0x1, R8 ;  /* 0x0000000103087824 */ /* 0x000fe200078e0208 */
[----:B------:R-:W-:Y:S01]  /*0820*/  ISETP.NE.AND P0, PT, R9, R6, PT ;  /* 0x000000060900720c */ /* 0x000fe20003f05270 */
[----:B------:R0:W-:-:S12]  /*0830*/  SYNCS.ARRIVE.TRANS64.RED.A0TR RZ, [R15+URZ], R10 ;  /* 0x0000000a0fff79a7 */ /* 0x0001d800083004ff */
[----:B0-----:R-:W-:Y:S05]  /*0840*/  @P0 BRA `(.L_x_7) ;  /* 0xfffffffc00940947 */ /* 0x001fea000383ffff */
.L_x_5:
[----:B------:R-:W-:Y:S05]  /*0850*/  BSYNC.RECONVERGENT B1 ;  /* 0x0000000000017941 */ /* 0x000fea0003800200 */
.L_x_4:
[----:B------:R-:W-:Y:S01]  /*0860*/  ISETP.GE.U32.AND P2, PT, R7, 0x3, PT ;  /* 0x000000030700780c */ /* 0x000fe20003f46070 */
[----:B------:R-:W-:-:S12]  /*0870*/  BSSY.RECONVERGENT B1, `(.L_x_8) ;  /* 0x0000062000017945 */ /* 0x000fd80003800200 */
[----:B------:R-:W-:Y:S05]  /*0880*/  @!P2 BRA `(.L_x_9) ;  /* 0x000000040080a947 */ /* 0x000fea0003800000 */
[C---:B------:R-:W-:Y:S01]  /*0890*/  IMAD.IADD R7, R8.reuse, 0x1, R3 ;  /* 0x0000000108077824 */ /* 0x040fe200078e0203 */
[----:B------:R-:W-:Y:S01]  /*08a0*/  LOP3.LUT R12, R8, 0x3, RZ, 0xc0, !PT ;  /* 0x00000003080c7812 */ /* 0x000fe200078ec0ff */
[----:B------:R-:W-:Y:S01]  /*08b0*/  VIADD R9, R5, 0x20 ;  /* 0x0000002005097836 */ /* 0x000fe20000000000 */
[C---:B------:R-:W-:Y:S02]  /*08c0*/  LEA R18, R4.reuse, R5, 0x18 ;  /* 0x0000000504127211 */ /* 0x040fe400078ec0ff */
[----:B------:R-:W-:Y:S02]  /*08d0*/  LOP3.LUT R14, R7, 0x3, RZ, 0xc0, !PT ;  /* 0x00000003070e7812 */ /* 0x000fe400078ec0ff */
[----:B------:R-:W-:-:S07]  /*08e0*/  LEA R16, R4, R9, 0x18 ;  /* 0x0000000904107211 */ /* 0x000fce00078ec0ff */
.L_x_14:
[----:B------:R-:W-:Y:S01]  /*08f0*/  SHF.R.U32.HI R7, RZ, 0x2, R8 ;  /* 0x00000002ff077819 */ /* 0x000fe20000011608 */
[----:B------:R-:W-:Y:S01]  /*0900*/  UMOV UR4, 0x1 ;  /* 0x0000000100047882 */ /* 0x000fe20000000000 */
[----:B------:R-:W-:Y:S02]  /*0910*/  R2UR UR23, R18 ;  /* 0x00000000121772ca */ /* 0x000fe400000e0000 */
[----:B------:R-:W-:Y:S01]  /*0920*/  PLOP3.LUT P0, PT, PT, PT, PT, 0x80, 0x8 ;  /* 0x000000000008781c */ /* 0x000fe20003f0f070 */
[C---:B------:R-:W-:Y:S02]  /*0930*/  VIADD R9, R7.reuse, UR7 ;  /* 0x0000000707097c36 */ /* 0x040fe40008000000 */
[----:B------:R-:W-:Y:S02]  /*0940*/  IMAD R7, R7, 0x5, R12 ;  /* 0x0000000507077824 */ /* 0x000fe400078e020c */
[----:B------:R-:W-:Y:S02]  /*0950*/  IMAD R11, R2, R9, RZ ;  /* 0x00000009020b7224 */ /* 0x000fe400078e02ff */
[----:B------:R-:W-:-:S03]  /*0960*/  IMAD R7, R7, 0x10, R16 ;  /* 0x0000001007077824 */ /* 0x000fc600078e0210 */
[----:B------:R-:W-:-:S04]  /*0970*/  IADD3 R9, P3, PT, R11, R12, RZ ;  /* 0x0000000c0b097210 */ /* 0x000fc80007f7e0ff */
[----:B------:R-:W-:Y:S02]  /*0980*/  LEA R20, P4, R9, UR10, 0x4 ;  /* 0x0000000a09147c11 */ /* 0x000fe4000f8820ff */
[----:B------:R-:W-:-:S04]  /*0990*/  LEA.HI.X.SX32 R10, R11, RZ, 0x1, P3 ;  /* 0x000000ff0b0a7211 */ /* 0x000fc800018f0eff */
[----:B------:R-:W-:-:S07]  /*09a0*/  LEA.HI.X R21, R9, UR11, R10, 0x4, P4 ;  /* 0x0000000b09157c11 */ /* 0x000fce000a0f240a */
.L_x_10:
        /* <DEDUP_REMOVED lines=8> */
[----:B------:R-:W-:Y:S01]  /*0a30*/  IMAD.IADD R10, R3, 0x1, R8 ;  /* 0x00000001030a7824 */ /* 0x000fe200078e0208 */
[----:B------:R-:W-:Y:S01]  /*0a40*/  R2UR UR23, R18 ;  /* 0x00000000121772ca */ /* 0x000fe200000e0000 */
[----:B------:R-:W-:Y:S01]  /*0a50*/  UMOV UR4, 0x1 ;  /* 0x0000000100047882 */ /* 0x000fe20000000000 */
[----:B------:R-:W-:Y:S02]  /*0a60*/  PLOP3.LUT P0, PT, PT, PT, PT, 0x80, 0x8 ;  /* 0x000000000008781c */ /* 0x000fe40003f0f070 */
[----:B------:R-:W-:-:S05]  /*0a70*/  SHF.R.U32.HI R7, RZ, 0x2, R10 ;  /* 0x00000002ff077819 */ /* 0x000fca000001160a */
        /* <DEDUP_REMOVED lines=8> */
.L_x_11:
        /* <DEDUP_REMOVED lines=12> */
[----:B------:R-:W-:Y:S02]  /*0bc0*/  SHF.R.U32.HI R7, RZ, 0x2, R8 ;  /* 0x00000002ff077819 */ /* 0x000fe40000011608 */
[----:B------:R-:W-:-:S03]  /*0bd0*/  LOP3.LUT R10, R8, 0x3, RZ, 0xc0, !PT ;  /* 0x00000003080a7812 */ /* 0x000fc600078ec0ff */
        /* <DEDUP_REMOVED lines=8> */
.L_x_12:
        /* <DEDUP_REMOVED lines=22> */
.L_x_13:
        /* <DEDUP_REMOVED lines=8> */
[----:B------:R-:W-:Y:S02]  /*0e40*/  IMAD.IADD R8, R8, 0x1, R3 ;  /* 0x0000000108087824 */ /* 0x000fe400078e0203 */
[----:B------:R-:W-:-:S03]  /*0e50*/  IMAD.MOV.U32 R7, RZ, RZ, 0x40 ;  /* 0x00000040ff077424 */ /* 0x000fc600078e00ff */
[----:B------:R-:W-:Y:S01]  /*0e60*/  ISETP.GE.U32.AND P0, PT, R8, 0x200, PT ;  /* 0x000002000800780c */ /* 0x000fe20003f06070 */
[----:B------:R0:W-:-:S12]  /*0e70*/  SYNCS.ARRIVE.TRANS64.RED.A0TR RZ, [R18+URZ], R7 ;  /* 0x0000000712ff79a7 */ /* 0x0001d800083004ff */
[----:B0-----:R-:W-:Y:S05]  /*0e80*/  @!P0 BRA `(.L_x_14) ;  /* 0xfffffff800988947 */ /* 0x001fea000383ffff */
.L_x_9:
[----:B------:R-:W-:Y:S05]  /*0e90*/  BSYNC.RECONVERGENT B1 ;  /* 0x0000000000017941 */ /* 0x000fea0003800200 */
.L_x_8:
[----:B------:R-:W-:Y:S01]  /*0ea0*/  IMAD.U32 R7, RZ, RZ, UR8 ;  /* 0x00000008ff077e24 */ /* 0x000fe2000f8e00ff */
[----:B------:R-:W-:Y:S01]  /*0eb0*/  BSSY.RECONVERGENT B1, `(.L_x_15) ;  /* 0x0000027000017945 */ /* 0x000fe20003800200 */
[----:B------:R-:W-:Y:S02]  /*0ec0*/  IMAD.U32 R2, RZ, RZ, UR16 ;  /* 0x00000010ff027e24 */ /* 0x000fe4000f8e00ff */
[----:B------:R-:W-:Y:S01]  /*0ed0*/  IMAD.MOV.U32 R8, RZ, RZ, R0 ;  /* 0x000000ffff087224 */ /* 0x000fe200078e0000 */
[----:B------:R-:W-:Y:S02]  /*0ee0*/  SHF.R.S32.HI R7, RZ, 0x3, R7 ;  /* 0x00000003ff077819 */ /* 0x000fe40000011407 */
[----:B------:R-:W-:Y:S02]  /*0ef0*/  SHF.R.S32.HI R2, RZ, 0x3, R2 ;  /* 0x00000003ff027819 */ /* 0x000fe40000011402 */
[----:B------:R-:W-:Y:S01]  /*0f00*/  SHF.R.S32.HI R15, RZ, 0x1f, R7 ;  /* 0x0000001fff0f7819 */ /* 0x000fe20000011407 */
[----:B------:R-:W-:Y:S06]  /*0f10*/  @!P1 BRA `(.L_x_16) ;  /* 0x0000000000809947 */ /* 0x000fec0003800000 */
[----:B------:R-:W-:Y:S01]  /*0f20*/  VIADD R9, R5, 0x5020 ;  /* 0x0000502005097836 */ /* 0x000fe20000000000 */
[C---:B------:R-:W-:Y:S01]  /*0f30*/  LEA R16, R4.reuse, R5, 0x18 ;  /* 0x0000000504107211 */ /* 0x040fe200078ec0ff */
[----:B------:R-:W-:Y:S02]  /*0f40*/  IMAD.MOV.U32 R11, RZ, RZ, RZ ;  /* 0x000000ffff0b7224 */ /* 0x000fe400078e00ff */
[----:B------:R-:W-:Y:S01]  /*0f50*/  IMAD.MOV.U32 R8, RZ, RZ, R0 ;  /* 0x000000ffff087224 */ /* 0x000fe200078e0000 */
[----:B------:R-:W-:-:S07]  /*0f60*/  LEA R9, R4, R9, 0x18 ;  /* 0x0000000904097211 */ /* 0x000fce00078ec0ff */
.L_x_18:
[----:B------:R-:W-:Y:S01]  /*0f70*/  SHF.R.U32.HI R13, RZ, 0x4, R8 ;  /* 0x00000004ff0d7819 */ /* 0x000fe20000011608 */
[----:B------:R-:W-:Y:S01]  /*0f80*/  UMOV UR4, 0x1 ;  /* 0x0000000100047882 */ /* 0x000fe20000000000 */
[----:B------:R-:W-:Y:S02]  /*0f90*/  LOP3.LUT R10, R8, 0xf, RZ, 0xc0, !PT ;  /* 0x0000000f080a7812 */ /* 0x000fe400078ec0ff */
[----:B------:R-:W-:Y:S01]  /*0fa0*/  R2UR UR23, R16 ;  /* 0x00000000101772ca */ /* 0x000fe200000e0000 */
[----:B------:R-:W-:Y:S01]  /*0fb0*/  IMAD R14, R2, R13, RZ ;  /* 0x0000000d020e7224 */ /* 0x000fe200078e02ff */
[----:B------:R-:W-:Y:S01]  /*0fc0*/  PLOP3.LUT P0, PT, PT, PT, PT, 0x80, 0x8 ;  /* 0x000000000008781c */ /* 0x000fe20003f0f070 */
[----:B------:R-:W-:-:S03]  /*0fd0*/  IMAD R12, R13, 0x11, R10 ;  /* 0x000000110d0c7824 */ /* 0x000fc600078e020a */
[----:B------:R-:W-:Y:S01]  /*0fe0*/  IADD3 R10, P1, P3, R14, R10, R7 ;  /* 0x0000000a0e0a7210 */ /* 0x000fe20007b3e007 */
[----:B------:R-:W-:Y:S01]  /*0ff0*/  IMAD R12, R12, 0x10, R9 ;  /* 0x000000100c0c7824 */ /* 0x000fe200078e0209 */
[----:B------:R-:W-:Y:S02]  /*1000*/  SHF.R.S32.HI R14, RZ, 0x1f, R14 ;  /* 0x0000001fff0e7819 */ /* 0x000fe4000001140e */
[----:B------:R-:W-:Y:S02]  /*1010*/  LEA R18, P4, R10, UR18, 0x4 ;  /* 0x000000120a127c11 */ /* 0x000fe4000f8820ff */
[----:B------:R-:W-:-:S04]  /*1020*/  IADD3.X R13, PT, PT, R14, RZ, R15, P1, P3 ;  /* 0x000000ff0e0d7210 */ /* 0x000fc80000fe640f */
[----:B------:R-:W-:-:S07]  /*1030*/  LEA.HI.X R19, R10, UR19, R13, 0x4, P4 ;  /* 0x000000130a137c11 */ /* 0x000fce000a0f240d */
.L_x_17:
        /* <DEDUP_REMOVED lines=14> */
.L_x_16:
[----:B------:R-:W-:Y:S05]  /*1120*/  BSYNC.RECONVERGENT B1 ;  /* 0x0000000000017941 */ /* 0x000fea0003800200 */
.L_x_15:
[----:B------:R-:W-:Y:S05]  /*1130*/  @!P2 BRA `(.L_x_3) ;  /* 0x000000040080a947 */ /* 0x000fea0003800000 */
[----:B------:R-:W-:Y:S01]  /*1140*/  VIADD R9, R5, 0x5020 ;  /* 0x0000502005097836 */ /* 0x000fe20000000000 */
[----:B------:R-:W-:-:S04]  /*1150*/  LEA R13, R4, R5, 0x18 ;  /* 0x00000005040d7211 */ /* 0x000fc800078ec0ff */
[----:B------:R-:W-:-:S07]  /*1160*/  LEA R12, R4, R9, 0x18 ;  /* 0x00000009040c7211 */ /* 0x000fce00078ec0ff */
.L_x_23:
[----:B------:R-:W0:Y:S01]  /*1170*/  LDCU.64 UR4, c[0x0][0x388] ;  /* 0x00007100ff0477ac */ /* 0x000e220008000a00 */
[----:B------:R-:W-:Y:S02]  /*1180*/  SHF.R.U32.HI R9, RZ, 0x4, R8 ;  /* 0x00000004ff097819 */ /* 0x000fe40000011608 */
[----:B------:R-:W-:Y:S01]  /*1190*/  LOP3.LUT R6, R8, 0xf, RZ, 0xc0, !PT ;  /* 0x0000000f08067812 */ /* 0x000fe200078ec0ff */
[----:B------:R-:W-:Y:S01]  /*11a0*/  UMOV UR6, 0x1 ;  /* 0x0000000100067882 */ /* 0x000fe20000000000 */
[----:B------:R-:W-:Y:S01]  /*11b0*/  R2UR UR23, R13 ;  /* 0x000000000d1772ca */ /* 0x000fe200000e0000 */
[----:B------:R-:W-:Y:S01]  /*11c0*/  IMAD R10, R2, R9, RZ ;  /* 0x00000009020a7224 */ /* 0x000fe200078e02ff */
[----:B------:R-:W-:Y:S01]  /*11d0*/  PLOP3.LUT P0, PT, PT, PT, PT, 0x80, 0x8 ;  /* 0x000000000008781c */ /* 0x000fe20003f0f070 */
[----:B------:R-:W-:-:S03]  /*11e0*/  IMAD R9, R9, 0x11, R6 ;  /* 0x0000001109097824 */ /* 0x000fc600078e0206 */
[----:B------:R-:W-:Y:S01]  /*11f0*/  IADD3 R6, P1, P2, R10, R6, R7 ;  /* 0x000000060a067210 */ /* 0x000fe20007a3e007 */
[----:B------:R-:W-:Y:S01]  /*1200*/  IMAD R9, R9, 0x10, R12 ;  /* 0x0000001009097824 */ /* 0x000fe200078e020c */
[----:B------:R-:W-:-:S04]  /*1210*/  SHF.R.S32.HI R10, RZ, 0x1f, R10 ;  /* 0x0000001fff0a7819 */ /* 0x000fc8000001140a */
[----:B------:R-:W-:Y:S02]  /*1220*/  IADD3.X R11, PT, PT, R10, RZ, R15, P1, P2 ;  /* 0x000000ff0a0b7210 */ /* 0x000fe40000fe440f */
[----:B0-----:R-:W-:-:S04]  /*1230*/  LEA R16, P3, R6, UR4, 0x4 ;  /* 0x0000000406107c11 */ /* 0x001fc8000f8620ff */
[----:B------:R-:W-:-:S09]  /*1240*/  LEA.HI.X R17, R6, UR5, R11, 0x4, P3 ;  /* 0x0000000506117c11 */ /* 0x000fd200098f240b */
.L_x_19:
        /* <DEDUP_REMOVED lines=14> */
[----:B------:R-:W-:Y:S02]  /*1330*/  IMAD R8, R2, R9, RZ ;  /* 0x0000000902087224 */ /* 0x000fe400078e02ff */
[----:B------:R-:W-:-:S03]  /*1340*/  IMAD R9, R9, 0x11, R6 ;  /* 0x0000001109097824 */ /* 0x000fc600078e0206 */
[----:B------:R-:W-:Y:S01]  /*1350*/  IADD3 R6, P1, P2, R8, R6, R7 ;  /* 0x0000000608067210 */ /* 0x000fe20007a3e007 */
[----:B------:R-:W-:Y:S01]  /*1360*/  IMAD R9, R9, 0x10, R12 ;  /* 0x0000001009097824 */ /* 0x000fe200078e020c */
[----:B------:R-:W-:Y:S02]  /*1370*/  SHF.R.S32.HI R8, RZ, 0x1f, R8 ;  /* 0x0000001fff087819 */ /* 0x000fe40000011408 */
[----:B------:R-:W-:Y:S02]  /*1380*/  LEA R16, P3, R6, UR4, 0x4 ;  /* 0x0000000406107c11 */ /* 0x000fe4000f8620ff */
[----:B------:R-:W-:-:S04]  /*1390*/  IADD3.X R11, PT, PT, R8, RZ, R15, P1, P2 ;  /* 0x000000ff080b7210 */ /* 0x000fc80000fe440f */
[----:B------:R-:W-:-:S07]  /*13a0*/  LEA.HI.X R17, R6, UR5, R11, 0x4, P3 ;  /* 0x0000000506117c11 */ /* 0x000fce00098f240b */
.L_x_20:
        /* <DEDUP_REMOVED lines=22> */
.L_x_21:
        /* <DEDUP_REMOVED lines=9> */
[----:B------:R-:W-:Y:S02]  /*15a0*/  R2UR UR23, R13 ;  /* 0x000000000d1772ca */ /* 0x000fe400000e0000 */
        /* <DEDUP_REMOVED lines=8> */
[----:B------:R-:W-:Y:S01]  /*1630*/  LEA R16, P3, R8, UR4, 0x4 ;  /* 0x0000000408107c11 */ /* 0x000fe2000f8620ff */
[----:B------:R-:W-:Y:S01]  /*1640*/  UMOV UR4, 0x1 ;  /* 0x0000000100047882 */ /* 0x000fe20000000000 */
[----:B------:R-:W-:-:S04]  /*1650*/  IADD3.X R11, PT, PT, R10, RZ, R15, P1, P2 ;  /* 0x000000ff0a0b7210 */ /* 0x000fc80000fe440f */
[----:B------:R-:W-:-:S07]  /*1660*/  LEA.HI.X R17, R8, UR5, R11, 0x4, P3 ;  /* 0x0000000508117c11 */ /* 0x000fce00098f240b */
.L_x_22:
        /* <DEDUP_REMOVED lines=8> */
[----:B------:R-:W-:-:S04]  /*16f0*/  IMAD.MOV.U32 R8, RZ, RZ, 0x40 ;  /* 0x00000040ff087424 */ /* 0x000fc800078e00ff */
[----:B------:R0:W-:Y:S02]  /*1700*/  SYNCS.ARRIVE.TRANS64.RED.A0TR RZ, [R13+URZ], R8 ;  /* 0x000000080dff79a7 */ /* 0x0001e400083004ff */
[----:B0-----:R-:W-:-:S05]  /*1710*/  IMAD.IADD R8, R6, 0x1, R3 ;  /* 0x0000000106087824 */ /* 0x001fca00078e0203 */
[----:B------:R-:W-:-:S13]  /*1720*/  ISETP.GE.U32.AND P0, PT, R8, 0x200, PT ;  /* 0x000002000800780c */ /* 0x000fda0003f06070 */
[----:B------:R-:W-:Y:S05]  /*1730*/  @!P0 BRA `(.L_x_23) ;  /* 0xfffffff8008c8947 */ /* 0x000fea000383ffff */
.L_x_3:
[----:B------:R-:W-:Y:S05]  /*1740*/  BSYNC.RECONVERGENT B0 ;  /* 0x0000000000007941 */ /* 0x000fea0003800200 */
.L_x_2:
[----:B------:R-:W-:Y:S01]  /*1750*/  LEA R2, R4, R5, 0x18 ;  /* 0x0000000504027211 */ /* 0x000fe200078ec0ff */
[----:B------:R-:W0:Y:S01]  /*1760*/  LDCU UR9, c[0x0][0x3a0] ;  /* 0x00007400ff0977ac */ /* 0x000e220008000800 */
[----:B------:R-:W-:Y:S02]  /*1770*/  CS2R R6, SRZ ;  /* 0x0000000000067805 */ /* 0x000fe4000001ff00 */
[----:B------:R-:W-:Y:S02]  /*1780*/  CS2R R4, SRZ ;  /* 0x0000000000047805 */ /* 0x000fe4000001ff00 */
[----:B------:R-:W-:Y:S02]  /*1790*/  CS2R R22, SRZ ;  /* 0x0000000000167805 */ /* 0x000fe4000001ff00 */
[----:B------:R-:W-:Y:S01]  /*17a0*/  CS2R R20, SRZ ;  /* 0x0000000000147805 */ /* 0x000fe2000001ff00 */
[----:B------:R-:W1:Y:S01]  /*17b0*/  SYNCS.ARRIVE.TRANS64.A1T0 R2, [R2+URZ], RZ ;  /* 0x000000ff020279a7 */ /* 0x000e6200081000ff */
[----:B------:R-:W-:-:S02]  /*17c0*/  CS2R R18, SRZ ;  /* 0x0000000000127805 */ /* 0x000fc4000001ff00 */
[----:B------:R-:W-:Y:S02]  /*17d0*/  CS2R R16, SRZ ;  /* 0x0000000000107805 */ /* 0x000fe4000001ff00 */
[----:B------:R-:W-:Y:S02]  /*17e0*/  CS2R R26, SRZ ;  /* 0x00000000001a7805 */ /* 0x000fe4000001ff00 */
[----:B------:R-:W-:Y:S02]  /*17f0*/  CS2R R24, SRZ ;  /* 0x0000000000187805 */ /* 0x000fe4000001ff00 */
[----:B------:R-:W-:Y:S02]  /*1800*/  CS2R R30, SRZ ;  /* 0x00000000001e7805 */ /* 0x000fe4000001ff00 */
[----:B------:R-:W-:Y:S02]  /*1810*/  CS2R R28, SRZ ;  /* 0x00000000001c7805 */ /* 0x000fe4000001ff00 */
[----:B------:R-:W-:-:S02]  /*1820*/  CS2R R34, SRZ ;  /* 0x0000000000227805 */ /* 0x000fc4000001ff00 */
[----:B------:R-:W-:Y:S02]  /*1830*/  CS2R R32, SRZ ;  /* 0x0000000000207805 */ /* 0x000fe4000001ff00 */
[----:B------:R-:W-:Y:S02]  /*1840*/  CS2R R38, SRZ ;  /* 0x0000000000267805 */ /* 0x000fe4000001ff00 */
[----:B------:R-:W-:Y:S02]  /*1850*/  CS2R R36, SRZ ;  /* 0x0000000000247805 */ /* 0x000fe4000001ff00 */
[----:B------:R-:W-:Y:S02]  /*1860*/  CS2R R42, SRZ ;  /* 0x00000000002a7805 */ /* 0x000fe4000001ff00 */
[----:B------:R-:W-:Y:S01]  /*1870*/  CS2R R40, SRZ ;  /* 0x0000000000287805 */ /* 0x000fe2000001ff00 */
[----:B0-----:R-:W-:Y:S01]  /*1880*/  UISETP.GE.AND UP0, UPT, UR9, 0x1, UPT ;  /* 0x000000010900788c */ /* 0x001fe2000bf06270 */
        /* <DEDUP_REMOVED lines=9> */
[----:B------:R-:W-:Y:S01]  /*1920*/  CS2R R60, SRZ ;  /* 0x00000000003c7805 */ /* 0x000fe2000001ff00 */
[----:B-1----:R0:W-:Y:S01]  /*1930*/  STL.64 [R1], R2 ;  /* 0x0000000201007387 */ /* 0x0021e20000100a00 */
[----:B------:R-:W-:Y:S02]  /*1940*/  CS2R R66, SRZ ;  /* 0x0000000000427805 */ /* 0x000fe4000001ff00 */
[----:B------:R-:W-:Y:S02]  /*1950*/  CS2R R64, SRZ ;  /* 0x0000000000407805 */ /* 0x000fe4000001ff00 */
[----:B------:R-:W-:-:S02]  /*1960*/  CS2R R70, SRZ ;  /* 0x0000000000467805 */ /* 0x000fc4000001ff00 */
[----:B------:R-:W-:Y:S02]  /*1970*/  CS2R R68, SRZ ;  /* 0x0000000000447805 */ /* 0x000fe4000001ff00 */
[----:B------:R-:W-:Y:S02]  /*1980*/  CS2R R74, SRZ ;  /* 0x00000000004a7805 */ /* 0x000fe4000001ff00 */
[----:B------:R-:W-:Y:S01]  /*1990*/  CS2R R72, SRZ ;  /* 0x0000000000487805 */ /* 0x000fe2000001ff00 */
[----:B------:R-:W1:Y:S01]  /*19a0*/  LDCU.64 UR14, c[0x0][0x358] ;  /* 0x00006b00ff0e77ac */ /* 0x000e620008000a00 */
[----:B0-----:R-:W-:Y:S05]  /*19b0*/  BRA.U !UP0, `(.L_x_24) ;  /* 0x0000002508887547 */ /* 0x001fea000b800000 */
[----:B------:R-:W0:Y:S01]  /*19c0*/  LDCU UR18, c[0x0][0x360] ;  /* 0x00006c00ff1277ac */ /* 0x000e220008000800 */
[C---:B------:R-:W-:Y:S02]  /*19d0*/  LEA.HI R105, R0.reuse, UR7, RZ, 0x1e ;  /* 0x0000000700697c11 */ /* 0x040fe4000f8ff0ff */
[C---:B------:R-:W-:Y:S01]  /*19e0*/  LOP3.LUT R106, R0.reuse, 0x3, RZ, 0xc0, !PT ;  /* 0x00000003006a7812 */ /* 0x040fe200078ec0ff */
[----:B------:R-:W-:Y:S01]  /*19f0*/  USHF.R.U32.HI UR9, URZ, 0x3, UR9 ;  /* 0x00000003ff097899 */ /* 0x000fe20008011609 */
[----:B------:R-:W-:Y:S01]  /*1a00*/  SHF.R.U32.HI R97, RZ, 0x4, R0 ;  /* 0x00000004ff617819 */ /* 0x000fe20000011600 */
[----:B------:R-:W-:Y:S02]  /*1a10*/  USHF.R.S32.HI UR20, URZ, 0x3, UR8 ;  /* 0x00000003ff147899 */ /* 0x000fe40008011408 */
[----:B------:R-:W-:Y:S02]  /*1a20*/  USHF.R.S32.HI UR19, URZ, 0x3, UR16 ;  /* 0x00000003ff137899 */ /* 0x000fe40008011410 */
[----:B------:R-:W-:Y:S01]  /*1a30*/  IMAD R105, R105, UR9, RZ ;  /* 0x0000000969697c24 */ /* 0x000fe2000f8e02ff */
[----:B------:R-:W-:Y:S01]  /*1a40*/  UMOV UR21, 0x1 ;  /* 0x0000000100157882 */ /* 0x000fe20000000000 */
[----:B------:R-:W-:Y:S01]  /*1a50*/  USHF.R.S32.HI UR22, URZ, 0x1f, UR20 ;  /* 0x0000001fff167899 */ /* 0x000fe20008011414 */
[----:B------:R-:W-:Y:S01]  /*1a60*/  UMOV UR4, URZ ;  /* 0x000000ff00047c82 */ /* 0x000fe20008000000 */
[----:B------:R-:W-:Y:S01]  /*1a70*/  UMOV UR5, URZ ;  /* 0x000000ff00057c82 */ /* 0x000fe20008000000 */
[----:B0-----:R-:W0:Y:S01]  /*1a80*/  I2F.U32.RP R7, UR18 ;  /* 0x0000001200077d06 */ /* 0x001e220008209000 */
[----:B------:R-:W-:Y:S01]  /*1a90*/  VIADD R109, R0, UR18 ;  /* 0x00000012006d7c36 */ /* 0x000fe20008000000 */
[----:B------:R-:W-:-:S03]  /*1aa0*/  ISETP.NE.U32.AND P2, PT, RZ, UR18, PT ;  /* 0x00000012ff007c0c */ /* 0x000fc6000bf45070 */
[C---:B------:R-:W-:Y:S01]  /*1ab0*/  VIADD R101, R109.reuse, UR18 ;  /* 0x000000126d657c36 */ /* 0x040fe20008000000 */
[C---:B------:R-:W-:Y:S02]  /*1ac0*/  ISETP.GE.U32.AND P0, PT, R109.reuse, 0x200, PT ;  /* 0x000002006d00780c */ /* 0x040fe40003f06070 */
[----:B------:R-:W-:Y:S01]  /*1ad0*/  VIMNMX.U32 R8, PT, PT, R109, 0x200, !PT ;  /* 0x000002006d087848 */ /* 0x000fe20007fe0000 */
[----:B------:R-:W-:Y:S01]  /*1ae0*/  VIADD R98, R101, UR18 ;  /* 0x0000001265627c36 */ /* 0x000fe20008000000 */
[----:B------:R-:W-:Y:S02]  /*1af0*/  SEL R108, RZ, 0x1, P0 ;  /* 0x00000001ff6c7807 */ /* 0x000fe40000000000 */
[--C-:B------:R-:W-:Y:S02]  /*1b00*/  SHF.R.U32.HI R103, RZ, 0x2, R109.reuse ;  /* 0x00000002ff677819 */ /* 0x100fe4000001166d */
[----:B------:R-:W-:Y:S01]  /*1b10*/  IADD3 R8, PT, PT, R8, -R109, -R108 ;  /* 0x8000006d08087210 */ /* 0x000fe20007ffe86c */
[----:B0-----:R-:W0:Y:S01]  /*1b20*/  MUFU.RCP R7, R7 ;  /* 0x0000000700077308 */ /* 0x001e220000001000 */
[----:B------:R-:W-:Y:S01]  /*1b30*/  LOP3.LUT R104, R109, 0x3, RZ, 0xc0, !PT ;  /* 0x000000036d687812 */ /* 0x000fe200078ec0ff */
[----:B------:R-:W-:Y:S01]  /*1b40*/  VIADD R102, R103, UR7 ;  /* 0x0000000767667c36 */ /* 0x000fe20008000000 */
[----:B------:R-:W-:-:S02]  /*1b50*/  SHF.R.U32.HI R96, RZ, 0x4, R109 ;  /* 0x00000004ff607819 */ /* 0x000fc4000001166d */
[----:B------:R-:W-:Y:S01]  /*1b60*/  LEA.HI R99, R101, UR7, RZ, 0x1e ;  /* 0x0000000765637c11 */ /* 0x000fe2000f8ff0ff */
[----:B------:R-:W-:Y:S01]  /*1b70*/  IMAD R103, R103, 0x5, R104 ;  /* 0x0000000567677824 */ /* 0x000fe200078e0268 */
[----:B------:R-:W-:Y:S01]  /*1b80*/  LOP3.LUT R100, R101, 0x3, RZ, 0xc0, !PT ;  /* 0x0000000365647812 */ /* 0x000fe200078ec0ff */
[----:B------:R-:W-:Y:S02]  /*1b90*/  IMAD R102, R102, UR9, RZ ;  /* 0x0000000966667c24 */ /* 0x000fe4000f8e02ff */
[----:B------:R-:W-:Y:S02]  /*1ba0*/  IMAD R99, R99, UR9, RZ ;  /* 0x0000000963637c24 */ /* 0x000fe4000f8e02ff */
[----:B0-----:R-:W-:-:S04]  /*1bb0*/  VIADD R2, R7, 0xffffffe ;  /* 0x0ffffffe07027836 */ /* 0x001fc80000000000 */
[----:B------:R0:W2:Y:S02]  /*1bc0*/  F2I.FTZ.U32.TRUNC.NTZ R3, R2 ;  /* 0x0000000200037305 */ /* 0x0000a4000021f000 */
[----:B0-----:R-:W-:Y:S02]  /*1bd0*/  IMAD.MOV.U32 R2, RZ, RZ, RZ ;  /* 0x000000ffff027224 */ /* 0x001fe400078e00ff */
[----:B--2---:R-:W-:-:S04]  /*1be0*/  IMAD.MOV R9, RZ, RZ, -R3 ;  /* 0x000000ffff097224 */ /* 0x004fc800078e0a03 */
[----:B------:R-:W-:-:S04]  /*1bf0*/  IMAD R9, R9, UR18, RZ ;  /* 0x0000001209097c24 */ /* 0x000fc8000f8e02ff */
[----:B------:R-:W-:Y:S01]  /*1c00*/  IMAD.HI.U32 R3, R3, R9, R2 ;  /* 0x0000000903037227 */ /* 0x000fe200078e0002 */
[----:B------:R-:W-:-:S05]  /*1c10*/  SHF.R.U32.HI R2, RZ, 0x4, R101 ;  /* 0x00000004ff027819 */ /* 0x000fca0000011665 */
[----:B------:R-:W-:-:S04]  /*1c20*/  IMAD.HI.U32 R3, R3, R8, RZ ;  /* 0x0000000803037227 */ /* 0x000fc800078e00ff */
[----:B------:R-:W-:-:S04]  /*1c30*/  IMAD.MOV R7, RZ, RZ, -R3 ;  /* 0x000000ffff077224 */ /* 0x000fc800078e0a03 */
[----:B------:R-:W-:Y:S02]  /*1c40*/  IMAD R8, R7, UR18, R8 ;  /* 0x0000001207087c24 */ /* 0x000fe4000f8e0208 */
[----:B------:R-:W-:-:S03]  /*1c50*/  IMAD.MOV.U32 R7, RZ, RZ, RZ ;  /* 0x000000ffff077224 */ /* 0x000fc600078e00ff */
[----:B------:R-:W-:-:S13]  /*1c60*/  ISETP.GE.U32.AND P0, PT, R8, UR18, PT ;  /* 0x0000001208007c0c */ /* 0x000fda000bf06070 */
[----:B------:R-:W-:Y:S02]  /*1c70*/  @P0 VIADD R8, R8, -UR18 ;  /* 0x8000001208080c36 */ /* 0x000fe40008000000 */
[----:B------:R-:W-:-:S03]  /*1c80*/  @P0 VIADD R3, R3, 0x1 ;  /* 0x0000000103030836 */ /* 0x000fc60000000000 */
[----:B------:R-:W-:-:S13]  /*1c90*/  ISETP.GE.U32.AND P1, PT, R8, UR18, PT ;  /* 0x0000001208007c0c */ /* 0x000fda000bf26070 */
[----:B------:R-:W-:Y:S01]  /*1ca0*/  @P1 VIADD R3, R3, 0x1 ;  /* 0x0000000103031836 */ /* 0x000fe20000000000 */
[----:B------:R-:W-:-:S05]  /*1cb0*/  @!P2 LOP3.LUT R3, RZ, UR18, RZ, 0x33, !PT ;  /* 0x00000012ff03ac12 */ /* 0x000fca000f8e33ff */
[----:B------:R-:W-:Y:S01]  /*1cc0*/  IMAD.IADD R108, R108, 0x1, R3 ;  /* 0x000000016c6c7824 */ /* 0x000fe200078e0203 */
[----:B------:R-:W-:-:S04]  /*1cd0*/  LOP3.LUT R3, R109, 0xf, RZ, 0xc0, !PT ;  /* 0x0000000f6d037812 */ /* 0x000fc800078ec0ff */
[----:B------:R-:W-:Y:S01]  /*1ce0*/  LOP3.LUT R107, R108, 0x3, RZ, 0xc0, !PT ;  /* 0x000000036c6b7812 */ /* 0x000fe200078ec0ff */
[----:B------:R-:W-:-:S07]  /*1cf0*/  IMAD R3, R96, 0x11, R3 ;  /* 0x0000001160037824 */ /* 0x000fce00078e0203 */
.L_x_58:
[----:B------:R-:W0:Y:S01]  /*1d00*/  LDCU UR6, c[0x0][0x3a0] ;  /* 0x00007400ff0677ac */ /* 0x000e220008000800 */
[----:B------:R-:W-:-:S04]  /*1d10*/  UIADD3 UR4, UPT, UPT, UR4, 0x20, URZ ;  /* 0x0000002004047890 */ /* 0x000fc8000fffe0ff */
[----:B0-----:R-:W-:-:S09]  /*1d20*/  UISETP.GE.AND UP0, UPT, UR4, UR6, UPT ;  /* 0x000000060400728c */ /* 0x001fd2000bf06270 */
[----:B------:R-:W-:Y:S05]  /*1d30*/  BRA.U UP0, `(.L_x_25) ;  /* 0x0000001900587547 */ /* 0x000fea000b800000 */
[----:B------:R-:W-:-:S09]  /*1d40*/  ULEA UR6, UR21, UR13, 0x3 ;  /* 0x0000000d15067291 */ /* 0x000fd2000f8e18ff */
[----:B------:R-:W2:Y:S01]  /*1d50*/  LDL.64 R14, [UR6] ;  /* 0x00000006ff0e7983 */ /* 0x000ea20008100a00 */
[----:B------:R-:W-:Y:S01]  /*1d60*/  CS2R R8, SR_GLOBALTIMERLO ;  /* 0x0000000000087805 */ /* 0x000fe20000015200 */
[----:B------:R-:W0:Y:S01]  /*1d70*/  S2UR UR10, SR_CgaCtaId ;  /* 0x00000000000a79c3 */ /* 0x000e220000008800 */
[----:B------:R-:W-:Y:S02]  /*1d80*/  UMOV UR6, 0x400 ;  /* 0x0000040000067882 */ /* 0x000fe40000000000 */
[----:B------:R-:W-:-:S04]  /*1d90*/  UIADD3 UR6, UPT, UPT, UR6, 0x10, URZ ;  /* 0x0000001006067890 */ /* 0x000fc8000fffe0ff */
[----:B0-----:R-:W-:-:S04]  /*1da0*/  ULEA UR10, UR10, UR6, 0x18 ;  /* 0x000000060a0a7291 */ /* 0x001fc8000f8ec0ff */
[----:B------:R-:W-:-:S09]  /*1db0*/  ULEA UR10, UR21, UR10, 0x3 ;  /* 0x0000000a150a7291 */ /* 0x000fd2000f8e18ff */
[----:B--2---:R-:W0:Y:S02]  /*1dc0*/  SYNCS.PHASECHK.TRANS64.TRYWAIT P0, [UR10], R15 ;  /* 0x0000000fff0075a7 */ /* 0x004e24000800110a */
[----:B0-----:R-:W-:Y:S05]  /*1dd0*/  @P0 BRA `(.L_x_26) ;  /* 0x00000000005c0947 */ /* 0x001fea0003800000 */
[----:B------:R-:W-:-:S05]  /*1de0*/  UMOV UR6, URZ ;  /* 0x000000ff00067c82 */ /* 0x000fca0008000000 */
.L_x_29:
[----:B------:R-:W-:-:S11]  /*1df0*/  UISETP.GT.AND UP0, UPT, UR6, 0xf, UPT ;  /* 0x0000000f0600788c */ /* 0x000fd6000bf04270 */
[----:B------:R-:W-:Y:S01]  /*1e00*/  @!UP0 UIADD3 UR6, UPT, UPT, UR6, 0x1, URZ ;  /* 0x0000000106068890 */ /* 0x000fe2000fffe0ff */
[----:B------:R-:W-:Y:S11]  /*1e10*/  BRA.U !UP0, `(.L_x_27) ;  /* 0x0000000108447547 */ /* 0x000ff6000b800000 */
[----:B------:R-:W-:-:S06]  /*1e20*/  CS2R R10, SR_GLOBALTIMERLO ;  /* 0x00000000000a7805 */ /* 0x000fcc0000015200 */
[----:B------:R-:W-:-:S05]  /*1e30*/  IADD3 R13, P0, PT, -R8, R10, RZ ;  /* 0x0000000a080d7210 */ /* 0x000fca0007f1e1ff */
[----:B------:R-:W-:Y:S01]  /*1e40*/  IMAD.X R11, R11, 0x1, ~R9, P0 ;  /* 0x000000010b0b7824 */ /* 0x000fe200000e0e09 */
[----:B------:R-:W-:-:S04]  /*1e50*/  ISETP.GE.U32.AND P0, PT, R13, 0x3d0900, PT ;  /* 0x003d09000d00780c */ /* 0x000fc80003f06070 */
[----:B------:R-:W-:-:S13]  /*1e60*/  ISETP.GE.AND.EX P0, PT, R11, RZ, PT, P0 ;  /* 0x000000ff0b00720c */ /* 0x000fda0003f06300 */
[----:B------:R-:W-:Y:S05]  /*1e70*/  @!P0 BRA `(.L_x_28) ;  /* 0x0000000000088947 */ /* 0x000fea0003800000 */
[----:B------:R-:W-:Y:S05]  /*1e80*/  NANOSLEEP 0xf4240 ;  /* 0x000f42400000795d */ /* 0x000fea0003800000 */
[----:B------:R-:W-:Y:S05]  /*1e90*/  BRA `(.L_x_27) ;  /* 0x0000000000247947 */ /* 0x000fea0003800000 */
.L_x_28:
[----:B------:R-:W-:-:S04]  /*1ea0*/  ISETP.GE.U32.AND P0, PT, R13, 0x9c40, PT ;  /* 0x00009c400d00780c */ /* 0x000fc80003f06070 */
[----:B------:R-:W-:-:S13]  /*1eb0*/  ISETP.GE.AND.EX P0, PT, R11, RZ, PT, P0 ;  /* 0x000000ff0b00720c */ /* 0x000fda0003f06300 */
[----:B------:R-:W-:Y:S05]  /*1ec0*/  @!P0 BRA `(.L_x_27) ;  /* 0x0000000000188947 */ /* 0x000fea0003800000 */
[----:B------:R-:W-:-:S04]  /*1ed0*/  SHF.R.S32.HI R10, RZ, 0x1f, R11 ;  /* 0x0000001fff0a7819 */ /* 0x000fc8000001140b */
[----:B------:R-:W-:-:S05]  /*1ee0*/  LEA.HI R10, P0, R10, R13, RZ, 0x2 ;  /* 0x0000000d0a0a7211 */ /* 0x000fca00078110ff */
[----:B------:R-:W-:-:S05]  /*1ef0*/  IMAD.X R11, RZ, RZ, R11, P0 ;  /* 0x000000ffff0b7224 */ /* 0x000fca00000e060b */
[----:B------:R-:W-:-:S04]  /*1f00*/  SHF.R.U64 R10, R10, 0x2, R11 ;  /* 0x000000020a0a7819 */ /* 0x000fc8000000120b */
[----:B------:R-:W-:Y:S05]  /*1f10*/  NANOSLEEP R10 ;  /* 0x0000000a0000735d */ /* 0x000fea0003800000 */
[----:B------:R-:W-:Y:S01]  /*1f20*/  NOP ;  /* 0x0000000000007918 */ /* 0x000fe20000000000 */
.L_x_27:
[----:B------:R-:W0:Y:S02]  /*1f30*/  SYNCS.PHASECHK.TRANS64.TRYWAIT P0, [UR10], R15 ;  /* 0x0000000fff0075a7 */ /* 0x000e24000800110a */
[----:B0-----:R-:W-:Y:S05]  /*1f40*/  @!P0 BRA `(.L_x_29) ;  /* 0xfffffffc00a88947 */ /* 0x001fea000383ffff */
.L_x_26:
[----:B------:R-:W0:Y:S01]  /*1f50*/  S2UR UR12, SR_CgaCtaId ;  /* 0x00000000000c79c3 */ /* 0x000e220000008800 */
[----:B------:R-:W-:Y:S01]  /*1f60*/  ISETP.GT.U32.AND P0, PT, R0, 0x1ff, PT ;  /* 0x000001ff0000780c */ /* 0x000fe20003f04070 */
[----:B------:R-:W-:Y:S01]  /*1f70*/  UMOV UR23, 0x400 ;  /* 0x0000040000177882 */ /* 0x000fe20000000000 */
[----:B------:R-:W2:Y:S01]  /*1f80*/  LDCU.64 UR10, c[0x0][0x380] ;  /* 0x00007000ff0a77ac */ /* 0x000ea20008000a00 */
[----:B------:R-:W-:Y:S01]  /*1f90*/  BSSY.RECONVERGENT B0, `(.L_x_30) ;  /* 0x000016d000007945 */ /* 0x000fe20003800200 */
[----:B------:R-:W3:Y:S01]  /*1fa0*/  LDCU.64 UR24, c[0x0][0x388] ;  /* 0x00007100ff1877ac */ /* 0x000ee20008000a00 */
[----:B0-----:R-:W-:-:S04]  /*1fb0*/  ULEA UR6, UR12, UR23, 0x18 ;  /* 0x000000170c067291 */ /* 0x001fc8000f8ec0ff */
[----:B------:R-:W-:-:S04]  /*1fc0*/  ULEA UR27, UR21, UR6, 0x3 ;  /* 0x00000006151b7291 */ /* 0x000fc8000f8e18ff */
[----:B--23--:R-:W-:Y:S08]  /*1fd0*/  @P0 BRA `(.L_x_31) ;  /* 0x0000001400a00947 */ /* 0x00cff00003800000 */
[----:B------:R-:W-:Y:S01]  /*1fe0*/  ISETP.NE.AND P1, PT, R107, 0x3, PT ;  /* 0x000000036b00780c */ /* 0x000fe20003f25270 */
[----:B------:R-:W-:Y:S01]  /*1ff0*/  UIADD3 UR6, UPT, UPT, UR23, 0x20, URZ ;  /* 0x0000002017067890 */ /* 0x000fe2000fffe0ff */
[----:B------:R-:W-:Y:S01]  /*2000*/  IMAD.U32 R9, RZ, RZ, UR21 ;  /* 0x00000015ff097e24 */ /* 0x000fe2000f8e00ff */
[----:B------:R-:W-:Y:S01]  /*2010*/  BSSY.RECONVERGENT B1, `(.L_x_32) ;  /* 0x0000049000017945 */ /* 0x000fe20003800200 */
[----:B------:R-:W-:Y:S01]  /*2020*/  IMAD.MOV.U32 R76, RZ, RZ, R0 ;  /* 0x000000ffff4c7224 */ /* 0x000fe200078e0000 */
[----:B------:R-:W-:-:S06]  /*2030*/  ULEA UR6, UR12, UR6, 0x18 ;  /* 0x000000060c067291 */ /* 0x000fcc000f8ec0ff */
[----:B------:R-:W-:-:S04]  /*2040*/  IMAD.U32 R10, RZ, RZ, UR6 ;  /* 0x00000006ff0a7e24 */ /* 0x000fc8000f8e00ff */
[----:B------:R-:W-:Y:S01]  /*2050*/  IMAD R10, R9, 0x2800, R10 ;  /* 0x00002800090a7824 */ /* 0x000fe200078e020a */
[----:B------:R-:W-:Y:S06]  /*2060*/  @!P1 BRA `(.L_x_33) ;  /* 0x00000004000c9947 */ /* 0x000fec0003800000 */
[----:B------:R-:W0:Y:S01]  /*2070*/  LDC.64 R8, c[0x0][0x380] ;  /* 0x0000e000ff087b82 */ /* 0x000e220000000a00 */
[----:B------:R-:W-:Y:S01]  /*2080*/  IMAD.U32 R11, RZ, RZ, UR4 ;  /* 0x00000004ff0b7e24 */ /* 0x000fe2000f8e00ff */
[----:B------:R-:W-:Y:S01]  /*2090*/  ISETP.NE.AND P2, PT, R107, RZ, PT ;  /* 0x000000ff6b00720c */ /* 0x000fe20003f45270 */
[----:B------:R-:W-:Y:S01]  /*20a0*/  UMOV UR6, 0x1 ;  /* 0x0000000100067882 */ /* 0x000fe20000000000 */
[----:B------:R-:W-:Y:S02]  /*20b0*/  PLOP3.LUT P0, PT, PT, PT, PT, 0x80, 0x8 ;  /* 0x000000000008781c */ /* 0x000fe40003f0f070 */
[----:B------:R-:W-:Y:S02]  /*20c0*/  LEA.HI R12, R11, R106, RZ, 0x1d ;  /* 0x0000006a0b0c7211 */ /* 0x000fe400078fe8ff */
[----:B------:R-:W-:Y:S02]  /*20d0*/  SHF.R.U32.HI R11, RZ, 0x2, R0 ;  /* 0x00000002ff0b7819 */ /* 0x000fe40000011600 */
[----:B------:R-:W-:-:S03]  /*20e0*/  IADD3 R12, P3, PT, R105, R12, RZ ;  /* 0x0000000c690c7210 */ /* 0x000fc60007f7e0ff */
[----:B------:R-:W-:Y:S01]  /*20f0*/  IMAD R11, R11, 0x5, R106 ;  /* 0x000000050b0b7824 */ /* 0x000fe200078e026a */
[----:B------:R-:W-:-:S03]  /*2100*/  LEA.HI.X.SX32 R13, R105, RZ, 0x1, P3 ;  /* 0x000000ff690d7211 */ /* 0x000fc600018f0eff */
[----:B------:R-:W-:Y:S01]  /*2110*/  IMAD R11, R11, 0x10, R10 ;  /* 0x000000100b0b7824 */ /* 0x000fe200078e020a */
[----:B0-----:R-:W-:-:S04]  /*2120*/  LEA R14, P4, R12, R8, 0x4 ;  /* 0x000000080c0e7211 */ /* 0x001fc800078820ff */
[----:B------:R-:W-:-:S09]  /*2130*/  LEA.HI.X R15, R12, R9, R13, 0x4, P4 ;  /* 0x000000090c0f7211 */ /* 0x000fd200020f240d */
.L_x_34:
        /* <DEDUP_REMOVED lines=8> */
[----:B------:R-:W-:Y:S02]  /*21c0*/  IMAD.MOV.U32 R77, RZ, RZ, 0x10 ;  /* 0x00000010ff4d7424 */ /* 0x000fe400078e00ff */
[----:B------:R-:W-:Y:S02]  /*21d0*/  IMAD.MOV.U32 R76, RZ, RZ, R109 ;  /* 0x000000ffff4c7224 */ /* 0x000fe400078e006d */
[----:B------:R0:W-:Y:S01]  /*21e0*/  SYNCS.ARRIVE.TRANS64.RED.A0TR RZ, [UR27], R77 ;  /* 0x0000004dffff79a7 */ /* 0x0001e2000830041b */
[----:B------:R-:W-:Y:S05]  /*21f0*/  @!P2 BRA `(.L_x_33) ;  /* 0x0000000000a8a947 */ /* 0x000fea0003800000 */
[----:B------:R-:W-:Y:S01]  /*2200*/  IMAD.U32 R11, RZ, RZ, UR4 ;  /* 0x00000004ff0b7e24 */ /* 0x000fe2000f8e00ff */
[----:B------:R-:W-:Y:S01]  /*2210*/  ISETP.NE.AND P2, PT, R107, 0x1, PT ;  /* 0x000000016b00780c */ /* 0x000fe20003f45270 */
[----:B------:R-:W-:Y:S01]  /*2220*/  UMOV UR6, 0x1 ;  /* 0x0000000100067882 */ /* 0x000fe20000000000 */
[----:B------:R-:W-:Y:S02]  /*2230*/  PLOP3.LUT P0, PT, PT, PT, PT, 0x80, 0x8 ;  /* 0x000000000008781c */ /* 0x000fe40003f0f070 */
[----:B------:R-:W-:-:S04]  /*2240*/  LEA.HI R11, R11, R104, RZ, 0x1d ;  /* 0x000000680b0b7211 */ /* 0x000fc800078fe8ff */
[----:B------:R-:W-:-:S04]  /*2250*/  IADD3 R11, P3, PT, R102, R11, RZ ;  /* 0x0000000b660b7210 */ /* 0x000fc80007f7e0ff */
[----:B------:R-:W-:Y:S02]  /*2260*/  LEA R14, P4, R11, R8, 0x4 ;  /* 0x000000080b0e7211 */ /* 0x000fe400078820ff */
[----:B------:R-:W-:-:S04]  /*2270*/  LEA.HI.X.SX32 R12, R102, RZ, 0x1, P3 ;  /* 0x000000ff660c7211 */ /* 0x000fc800018f0eff */
[----:B------:R-:W-:Y:S01]  /*2280*/  LEA.HI.X R15, R11, R9, R12, 0x4, P4 ;  /* 0x000000090b0f7211 */ /* 0x000fe200020f240c */
[----:B------:R-:W-:-:S07]  /*2290*/  IMAD R11, R103, 0x10, R10 ;  /* 0x00000010670b7824 */ /* 0x000fce00078e020a */
.L_x_35:
[----:B------:R-:W-:-:S13]  /*22a0*/  @P0 ELECT P3, URZ, PT ;  /* 0x0000000000ff082f */ /* 0x000fda0003860000 */
[----:B------:R-:W-:Y:S02]  /*22b0*/  @P3 R2UR.BROADCAST UR28, R14 ;  /* 0x000000000e1c32ca */ /* 0x000fe400008e0000 */
[----:B------:R-:W-:Y:S02]  /*22c0*/  @P3 R2UR.BROADCAST UR29, R15 ;  /* 0x000000000f1d32ca */ /* 0x000fe400008e0000 */
[----:B------:R-:W-:Y:S02]  /*22d0*/  @P3 R2UR.BROADCAST UR26, R11 ;  /* 0x000000000b1a32ca */ /* 0x000fe400008e0000 */
[----:B------:R-:W-:Y:S02]  /*22e0*/  @P3 PLOP3.LUT P0, PT, P3, PT, PT, 0x8, 0x80 ;  /* 0x000000000080381c */ /* 0x000fe40001f0e170 */
[----:B------:R-:W-:-:S09]  /*22f0*/  PLOP3.LUT P3, PT, PT, PT, PT, 0x8, 0x80 ;  /* 0x000000000080781c */ /* 0x000fd20003f6e170 */
[----:B------:R2:W-:Y:S02]  /*2300*/  UBLKCP.S.G [UR26], [UR28], UR6 ;  /* 0x0000001a1c0073ba */ /* 0x0005e40008000206 */
[----:B--2---:R-:W-:Y:S05]  /*2310*/  @P0 BRA.U.ANY `(.L_x_35) ;  /* 0xfffffffd00e00947 */ /* 0x004fea000393ffff */
[----:B------:R2:W-:Y:S01]  /*2320*/  SYNCS.ARRIVE.TRANS64.RED.A0TR RZ, [UR27], R77 ;  /* 0x0000004dffff79a7 */ /* 0x0005e2000830041b */
[----:B------:R-:W-:Y:S01]  /*2330*/  IMAD.MOV.U32 R76, RZ, RZ, R101 ;  /* 0x000000ffff4c7224 */ /* 0x000fe200078e0065 */
[----:B------:R-:W-:Y:S06]  /*2340*/  @!P2 BRA `(.L_x_33) ;  /* 0x000000000054a947 */ /* 0x000fec0003800000 */
[----:B------:R-:W-:Y:S01]  /*2350*/  IMAD.U32 R11, RZ, RZ, UR4 ;  /* 0x00000004ff0b7e24 */ /* 0x000fe2000f8e00ff */
[----:B------:R-:W-:Y:S01]  /*2360*/  PLOP3.LUT P0, PT, PT, PT, PT, 0x80, 0x8 ;  /* 0x000000000008781c */ /* 0x000fe20003f0f070 */
[----:B------:R-:W-:-:S03]  /*2370*/  UMOV UR6, 0x1 ;  /* 0x0000000100067882 */ /* 0x000fc60000000000 */
[----:B------:R-:W-:Y:S02]  /*2380*/  LEA.HI R12, R11, R100, RZ, 0x1d ;  /* 0x000000640b0c7211 */ /* 0x000fe400078fe8ff */
[----:B------:R-:W-:Y:S02]  /*2390*/  SHF.R.U32.HI R11, RZ, 0x2, R101 ;  /* 0x00000002ff0b7819 */ /* 0x000fe40000011665 */
[----:B------:R-:W-:-:S03]  /*23a0*/  IADD3 R12, P2, PT, R99, R12, RZ ;  /* 0x0000000c630c7210 */ /* 0x000fc60007f5e0ff */
[----:B------:R-:W-:Y:S01]  /*23b0*/  IMAD R11, R11, 0x5, R100 ;  /* 0x000000050b0b7824 */ /* 0x000fe200078e0264 */
[----:B------:R-:W-:Y:S02]  /*23c0*/  LEA R8, P3, R12, R8, 0x4 ;  /* 0x000000080c087211 */ /* 0x000fe400078620ff */
[----:B------:R-:W-:Y:S01]  /*23d0*/  LEA.HI.X.SX32 R13, R99, RZ, 0x1, P2 ;  /* 0x000000ff630d7211 */ /* 0x000fe200010f0eff */
[----:B------:R-:W-:-:S03]  /*23e0*/  IMAD R11, R11, 0x10, R10 ;  /* 0x000000100b0b7824 */ /* 0x000fc600078e020a */
[----:B------:R-:W-:-:S07]  /*23f0*/  LEA.HI.X R9, R12, R9, R13, 0x4, P3 ;  /* 0x000000090c097211 */ /* 0x000fce00018f240d */
.L_x_36:
[----:B------:R-:W-:-:S13]  /*2400*/  @P0 ELECT P2, URZ, PT ;  /* 0x0000000000ff082f */ /* 0x000fda0003840000 */
[----:B------:R-:W-:Y:S02]  /*2410*/  @P2 R2UR.BROADCAST UR28, R8 ;  /* 0x00000000081c22ca */ /* 0x000fe400008e0000 */
[----:B------:R-:W-:Y:S02]  /*2420*/  @P2 R2UR.BROADCAST UR29, R9 ;  /* 0x00000000091d22ca */ /* 0x000fe400008e0000 */
[----:B------:R-:W-:Y:S02]  /*2430*/  @P2 R2UR.BROADCAST UR26, R11 ;  /* 0x000000000b1a22ca */ /* 0x000fe400008e0000 */
[----:B------:R-:W-:Y:S02]  /*2440*/  @P2 PLOP3.LUT P0, PT, P2, PT, PT, 0x8, 0x80 ;  /* 0x000000000080281c */ /* 0x000fe4000170e170 */
[----:B------:R-:W-:-:S09]  /*2450*/  PLOP3.LUT P2, PT, PT, PT, PT, 0x8, 0x80 ;  /* 0x000000000080781c */ /* 0x000fd20003f4e170 */
[----:B------:R3:W-:Y:S02]  /*2460*/  UBLKCP.S.G [UR26], [UR28], UR6 ;  /* 0x0000001a1c0073ba */ /* 0x0007e40008000206 */
[----:B---3--:R-:W-:Y:S05]  /*2470*/  @P0 BRA.U.ANY `(.L_x_36) ;  /* 0xfffffffd00e00947 */ /* 0x008fea000393ffff */
[----:B------:R3:W-:Y:S01]  /*2480*/  SYNCS.ARRIVE.TRANS64.RED.A0TR RZ, [UR27], R77 ;  /* 0x0000004dffff79a7 */ /* 0x0007e2000830041b */
[----:B------:R-:W-:-:S07]  /*2490*/  IMAD.MOV.U32 R76, RZ, RZ, R98 ;  /* 0x000000ffff4c7224 */ /* 0x000fce00078e0062 */
.L_x_33:
[----:B-1----:R-:W-:Y:S05]  /*24a0*/  BSYNC.RECONVERGENT B1 ;  /* 0x0000000000017941 */ /* 0x002fea0003800200 */
.L_x_32:
[----:B------:R-:W-:Y:S01]  /*24b0*/  ISETP.GE.U32.AND P2, PT, R108, 0x3, PT ;  /* 0x000000036c00780c */ /* 0x000fe20003f46070 */
[----:B------:R-:W-:-:S12]  /*24c0*/  BSSY.RECONVERGENT B1, `(.L_x_37) ;  /* 0x000006c000017945 */ /* 0x000fd80003800200 */
[----:B------:R-:W-:Y:S05]  /*24d0*/  @!P2 BRA `(.L_x_38) ;  /* 0x0000000400a8a947 */ /* 0x000fea0003800000 */
[C---:B------:R-:W-:Y:S01]  /*24e0*/  VIADD R9, R76.reuse, UR18 ;  /* 0x000000124c097c36 */ /* 0x040fe20008000000 */
[----:B------:R-:W-:Y:S01]  /*24f0*/  LOP3.LUT R8, R76, 0x3, RZ, 0xc0, !PT ;  /* 0x000000034c087812 */ /* 0x000fe200078ec0ff */
[----:B------:R-:W-:Y:S02]  /*2500*/  IMAD.U32 R13, RZ, RZ, UR4 ;  /* 0x00000004ff0d7e24 */ /* 0x000fe4000f8e00ff */
[----:B------:R-:W-:Y:S01]  /*2510*/  IMAD.U32 R15, RZ, RZ, UR18 ;  /* 0x00000012ff0f7e24 */ /* 0x000fe2000f8e00ff */
[----:B------:R-:W-:Y:S01]  /*2520*/  LOP3.LUT R11, R9, 0x3, RZ, 0xc0, !PT ;  /* 0x00000003090b7812 */ /* 0x000fe200078ec0ff */
[----:B------:R-:W-:Y:S01]  /*2530*/  IMAD.U32 R78, RZ, RZ, UR4 ;  /* 0x00000004ff4e7e24 */ /* 0x000fe2000f8e00ff */
[----:B------:R-:W-:Y:S01]  /*2540*/  LEA.HI R12, R13, R8, RZ, 0x1d ;  /* 0x000000080d0c7211 */ /* 0x000fe200078fe8ff */
[----:B0-23--:R-:W-:Y:S02]  /*2550*/  IMAD.U32 R77, RZ, RZ, UR18 ;  /* 0x00000012ff4d7e24 */ /* 0x00dfe4000f8e00ff */
[--C-:B------:R-:W-:Y:S01]  /*2560*/  IMAD R13, R15, 0x2, R76.reuse ;  /* 0x000000020f0d7824 */ /* 0x100fe200078e024c */
[----:B------:R-:W-:Y:S01]  /*2570*/  LEA.HI R15, R78, R11, RZ, 0x1d ;  /* 0x0000000b4e0f7211 */ /* 0x000fe200078fe8ff */
[----:B------:R-:W-:-:S07]  /*2580*/  IMAD R14, R77, 0x3, R76 ;  /* 0x000000034d0e7824 */ /* 0x000fce00078e024c */
.L_x_43:
[----:B------:R-:W-:Y:S01]  /*2590*/  SHF.R.U32.HI R77, RZ, 0x2, R76 ;  /* 0x00000002ff4d7819 */ /* 0x000fe2000001164c */
[----:B------:R-:W-:Y:S01]  /*25a0*/  UMOV UR6, 0x1 ;  /* 0x0000000100067882 */ /* 0x000fe20000000000 */
[----:B------:R-:W-:-:S03]  /*25b0*/  PLOP3.LUT P0, PT, PT, PT, PT, 0x80, 0x8 ;  /* 0x000000000008781c */ /* 0x000fc60003f0f070 */
[C---:B------:R-:W-:Y:S02]  /*25c0*/  VIADD R78, R77.reuse, UR7 ;  /* 0x000000074d4e7c36 */ /* 0x040fe40008000000 */
[----:B------:R-:W-:Y:S02]  /*25d0*/  IMAD R77, R77, 0x5, R8 ;  /* 0x000000054d4d7824 */ /* 0x000fe400078e0208 */
[----:B------:R-:W-:Y:S02]  /*25e0*/  IMAD R79, R78, UR9, RZ ;  /* 0x000000094e4f7c24 */ /* 0x000fe4000f8e02ff */
[----:B------:R-:W-:-:S03]  /*25f0*/  IMAD R77, R77, 0x10, R10 ;  /* 0x000000104d4d7824 */ /* 0x000fc600078e020a */
[----:B------:R-:W-:-:S04]  /*2600*/  IADD3 R80, P3, PT, R12, R79, RZ ;  /* 0x0000004f0c507210 */ /* 0x000fc80007f7e0ff */
[----:B------:R-:W-:Y:S02]  /*2610*/  LEA R78, P4, R80, UR10, 0x4 ;  /* 0x0000000a504e7c11 */ /* 0x000fe4000f8820ff */
[----:B------:R-:W-:-:S04]  /*2620*/  LEA.HI.X.SX32 R79, R79, RZ, 0x1, P3 ;  /* 0x000000ff4f4f7211 */ /* 0x000fc800018f0eff */
[----:B------:R-:W-:-:S07]  /*2630*/  LEA.HI.X R79, R80, UR11, R79, 0x4, P4 ;  /* 0x0000000b504f7c11 */ /* 0x000fce000a0f244f */
.L_x_39:
        /* <DEDUP_REMOVED lines=8> */
[----:B------:R-:W-:Y:S01]  /*26c0*/  SHF.R.U32.HI R78, RZ, 0x2, R9 ;  /* 0x00000002ff4e7819 */ /* 0x000fe20000011609 */
[----:B------:R-:W-:Y:S01]  /*26d0*/  UMOV UR6, 0x1 ;  /* 0x0000000100067882 */ /* 0x000fe20000000000 */
[----:B------:R-:W-:-:S03]  /*26e0*/  PLOP3.LUT P0, PT, PT, PT, PT, 0x80, 0x8 ;  /* 0x000000000008781c */ /* 0x000fc60003f0f070 */
[----:B------:R-:W-:-:S04]  /*26f0*/  VIADD R77, R78, UR7 ;  /* 0x000000074e4d7c36 */ /* 0x000fc80008000000 */
[----:B------:R-:W-:Y:S02]  /*2700*/  IMAD R80, R77, UR9, RZ ;  /* 0x000000094d507c24 */ /* 0x000fe4000f8e02ff */
[----:B------:R-:W-:-:S03]  /*2710*/  IMAD R77, R78, 0x5, R11 ;  /* 0x000000054e4d7824 */ /* 0x000fc600078e020b */
[----:B------:R-:W-:Y:S01]  /*2720*/  IADD3 R79, P3, PT, R15, R80, RZ ;  /* 0x000000500f4f7210 */ /* 0x000fe20007f7e0ff */
[----:B------:R-:W-:-:S03]  /*2730*/  IMAD R77, R77, 0x10, R10 ;  /* 0x000000104d4d7824 */ /* 0x000fc600078e020a */
[----:B------:R-:W-:Y:S02]  /*2740*/  LEA R78, P4, R79, UR10, 0x4 ;  /* 0x0000000a4f4e7c11 */ /* 0x000fe4000f8820ff */
[----:B------:R-:W-:-:S04]  /*2750*/  LEA.HI.X.SX32 R80, R80, RZ, 0x1, P3 ;  /* 0x000000ff50507211 */ /* 0x000fc800018f0eff */
[----:B------:R-:W-:-:S07]  /*2760*/  LEA.HI.X R79, R79, UR11, R80, 0x4, P4 ;  /* 0x0000000b4f4f7c11 */ /* 0x000fce000a0f2450 */
.L_x_40:
        /* <DEDUP_REMOVED lines=9> */
[----:B------:R-:W-:Y:S01]  /*2800*/  IMAD.U32 R81, RZ, RZ, UR4 ;  /* 0x00000004ff517e24 */ /* 0x000fe2000f8e00ff */
[----:B------:R-:W-:Y:S01]  /*2810*/  LOP3.LUT R78, R13, 0x3, RZ, 0xc0, !PT ;  /* 0x000000030d4e7812 */ /* 0x000fe200078ec0ff */
[----:B------:R-:W-:Y:S01]  /*2820*/  UMOV UR6, 0x1 ;  /* 0x0000000100067882 */ /* 0x000fe20000000000 */
[----:B------:R-:W-:Y:S01]  /*2830*/  PLOP3.LUT P0, PT, PT, PT, PT, 0x80, 0x8 ;  /* 0x000000000008781c */ /* 0x000fe20003f0f070 */
[----:B------:R-:W-:Y:S01]  /*2840*/  VIADD R79, R77, UR7 ;  /* 0x000000074d4f7c36 */ /* 0x000fe20008000000 */
[----:B------:R-:W-:Y:S01]  /*2850*/  LEA.HI R80, R81, R78, RZ, 0x1d ;  /* 0x0000004e51507211 */ /* 0x000fe200078fe8ff */
[----:B------:R-:W-:Y:S02]  /*2860*/  IMAD R77, R77, 0x5, R78 ;  /* 0x000000054d4d7824 */ /* 0x000fe400078e024e */
[----:B------:R-:W-:Y:S02]  /*2870*/  IMAD R79, R79, UR9, RZ ;  /* 0x000000094f4f7c24 */ /* 0x000fe4000f8e02ff */
[----:B------:R-:W-:-:S02]  /*2880*/  IMAD.U32 R81, RZ, RZ, UR18 ;  /* 0x00000012ff517e24 */ /* 0x000fc4000f8e00ff */
[----:B------:R-:W-:Y:S01]  /*2890*/  IMAD R77, R77, 0x10, R10 ;  /* 0x000000104d4d7824 */ /* 0x000fe200078e020a */
[----:B------:R-:W-:Y:S02]  /*28a0*/  IADD3 R80, P3, PT, R79, R80, RZ ;  /* 0x000000504f507210 */ /* 0x000fe40007f7e0ff */
[----:B------:R-:W-:Y:S02]  /*28b0*/  IADD3 R76, PT, PT, R81, UR18, R76 ;  /* 0x00000012514c7c10 */ /* 0x000fe4000fffe04c */
[----:B------:R-:W-:Y:S02]  /*28c0*/  LEA R78, P4, R80, UR10, 0x4 ;  /* 0x0000000a504e7c11 */ /* 0x000fe4000f8820ff */
[----:B------:R-:W-:-:S04]  /*28d0*/  LEA.HI.X.SX32 R79, R79, RZ, 0x1, P3 ;  /* 0x000000ff4f4f7211 */ /* 0x000fc800018f0eff */
[----:B------:R-:W-:-:S07]  /*28e0*/  LEA.HI.X R79, R80, UR11, R79, 0x4, P4 ;  /* 0x0000000b504f7c11 */ /* 0x000fce000a0f244f */
.L_x_41:
        /* <DEDUP_REMOVED lines=17> */
[----:B------:R-:W-:-:S03]  /*2a00*/  IMAD R77, R77, 0x10, R10 ;  /* 0x000000104d4d7824 */ /* 0x000fc600078e020a */
[----:B------:R-:W-:-:S04]  /*2a10*/  IADD3 R80, P3, PT, R79, R80, RZ ;  /* 0x000000504f507210 */ /* 0x000fc80007f7e0ff */
[----:B------:R-:W-:Y:S02]  /*2a20*/  LEA R78, P4, R80, UR10, 0x4 ;  /* 0x0000000a504e7c11 */ /* 0x000fe4000f8820ff */
[----:B------:R-:W-:-:S04]  /*2a30*/  LEA.HI.X.SX32 R79, R79, RZ, 0x1, P3 ;  /* 0x000000ff4f4f7211 */ /* 0x000fc800018f0eff */
[----:B------:R-:W-:-:S07]  /*2a40*/  LEA.HI.X R79, R80, UR11, R79, 0x4, P4 ;  /* 0x0000000b504f7c11 */ /* 0x000fce000a0f244f */
.L_x_42:
        /* <DEDUP_REMOVED lines=9> */
[----:B------:R-:W-:Y:S02]  /*2ae0*/  IMAD.U32 R78, RZ, RZ, UR18 ;  /* 0x00000012ff4e7e24 */ /* 0x000fe4000f8e00ff */
[----:B------:R0:W-:Y:S01]  /*2af0*/  SYNCS.ARRIVE.TRANS64.RED.A0TR RZ, [UR27], R77 ;  /* 0x0000004dffff79a7 */ /* 0x0001e2000830041b */
[----:B------:R-:W-:Y:S02]  /*2b00*/  IMAD.U32 R80, RZ, RZ, UR18 ;  /* 0x00000012ff507e24 */ /* 0x000fe4000f8e00ff */
[----:B------:R-:W-:Y:S02]  /*2b10*/  IMAD R13, R78, 0x4, R13 ;  /* 0x000000044e0d7824 */ /* 0x000fe400078e020d */
[----:B------:R-:W-:Y:S02]  /*2b20*/  IMAD R9, R80, 0x4, R9 ;  /* 0x0000000450097824 */ /* 0x000fe400078e0209 */
[----:B0-----:R-:W-:-:S04]  /*2b30*/  IMAD.U32 R77, RZ, RZ, UR18 ;  /* 0x00000012ff4d7e24 */ /* 0x001fc8000f8e00ff */
[C---:B------:R-:W-:Y:S01]  /*2b40*/  IMAD R14, R77.reuse, 0x4, R14 ;  /* 0x000000044d0e7824 */ /* 0x040fe200078e020e */
[----:B------:R-:W-:-:S04]  /*2b50*/  IADD3 R76, PT, PT, R77, UR18, R76 ;  /* 0x000000124d4c7c10 */ /* 0x000fc8000fffe04c */
[----:B------:R-:W-:-:S13]  /*2b60*/  ISETP.GE.U32.AND P0, PT, R76, 0x200, PT ;  /* 0x000002004c00780c */ /* 0x000fda0003f06070 */
[----:B------:R-:W-:Y:S05]  /*2b70*/  @!P0 BRA `(.L_x_43) ;  /* 0xfffffff800848947 */ /* 0x000fea000383ffff */
.L_x_38:
[----:B------:R-:W-:Y:S05]  /*2b80*/  BSYNC.RECONVERGENT B1 ;  /* 0x0000000000017941 */ /* 0x000fea0003800200 */
.L_x_37:
        /* <DEDUP_REMOVED lines=8> */
[----:B------:R-:W1:Y:S01]  /*2c10*/  LDC.64 R8, c[0x0][0x388] ;  /* 0x0000e200ff087b82 */ /* 0x000e620000000a00 */
[----:B------:R-:W-:Y:S01]  /*2c20*/  VIADD R11, R97, UR4 ;  /* 0x00000004610b7c36 */ /* 0x000fe20008000000 */
[----:B------:R-:W-:Y:S01]  /*2c30*/  LOP3.LUT R12, R0, 0xf, RZ, 0xc0, !PT ;  /* 0x0000000f000c7812 */ /* 0x000fe200078ec0ff */
[----:B------:R-:W-:Y:S01]  /*2c40*/  UMOV UR6, 0x1 ;  /* 0x0000000100067882 */ /* 0x000fe20000000000 */
[----:B------:R-:W-:Y:S01]  /*2c50*/  ISETP.NE.AND P1, PT, R107, RZ, PT ;  /* 0x000000ff6b00720c */ /* 0x000fe20003f25270 */
[----:B------:R-:W-:Y:S01]  /*2c60*/  IMAD R11, R11, UR19, RZ ;  /* 0x000000130b0b7c24 */ /* 0x000fe2000f8e02ff */
[----:B------:R-:W-:-:S04]  /*2c70*/  PLOP3.LUT P0, PT, PT, PT, PT, 0x80, 0x8 ;  /* 0x000000000008781c */ /* 0x000fc80003f0f070 */
[--C-:B------:R-:W-:Y:S02]  /*2c80*/  IADD3 R14, P3, P4, R11, UR20, R12.reuse ;  /* 0x000000140b0e7c10 */ /* 0x100fe4000fc7e00c */
[----:B------:R-:W-:Y:S01]  /*2c90*/  SHF.R.S32.HI R13, RZ, 0x1f, R11 ;  /* 0x0000001fff0d7819 */ /* 0x000fe2000001140b */
[----:B------:R-:W-:-:S03]  /*2ca0*/  IMAD R11, R97, 0x11, R12 ;  /* 0x00000011610b7824 */ /* 0x000fc600078e020c */
[----:B------:R-:W-:Y:S01]  /*2cb0*/  IADD3.X R13, PT, PT, R13, UR22, RZ, P3, P4 ;  /* 0x000000160d0d7c10 */ /* 0x000fe20009fe84ff */
[----:B------:R-:W-:Y:S01]  /*2cc0*/  IMAD R11, R11, 0x10, R10 ;  /* 0x000000100b0b7824 */ /* 0x000fe200078e020a */
[----:B-1----:R-:W-:-:S04]  /*2cd0*/  LEA R12, P5, R14, R8, 0x4 ;  /* 0x000000080e0c7211 */ /* 0x002fc800078a20ff */
[----:B------:R-:W-:-:S09]  /*2ce0*/  LEA.HI.X R13, R14, R9, R13, 0x4, P5 ;  /* 0x000000090e0d7211 */ /* 0x000fd200028f240d */
.L_x_46:
[----:B------:R-:W-:-:S13]  /*2cf0*/  @P0 ELECT P3, URZ, PT ;  /* 0x0000000000ff082f */ /* 0x000fda0003860000 */
[----:B------:R-:W-:Y:S02]  /*2d00*/  @P3 R2UR.BROADCAST UR28, R12 ;  /* 0x000000000c1c32ca */ /* 0x000fe400008e0000 */
[----:B------:R-:W-:Y:S02]  /*2d10*/  @P3 R2UR.BROADCAST UR29, R13 ;  /* 0x000000000d1d32ca */ /* 0x000fe400008e0000 */
[----:B------:R-:W-:Y:S02]  /*2d20*/  @P3 R2UR.BROADCAST UR26, R11 ;  /* 0x000000000b1a32ca */ /* 0x000fe400008e0000 */
[----:B------:R-:W-:Y:S02]  /*2d30*/  @P3 PLOP3.LUT P0, PT, P3, PT, PT, 0x8, 0x80 ;  /* 0x000000000080381c */ /* 0x000fe40001f0e170 */
[----:B------:R-:W-:-:S09]  /*2d40*/  PLOP3.LUT P3, PT, PT, PT, PT, 0x8, 0x80 ;  /* 0x000000000080781c */ /* 0x000fd20003f6e170 */
[----:B------:R1:W-:Y:S02]  /*2d50*/  UBLKCP.S.G [UR26], [UR28], UR6 ;  /* 0x0000001a1c0073ba */ /* 0x0003e40008000206 */
[----:B-1----:R-:W-:Y:S05]  /*2d60*/  @P0 BRA.U.ANY `(.L_x_46) ;  /* 0xfffffffd00e00947 */ /* 0x002fea000393ffff */
[----:B------:R-:W-:Y:S02]  /*2d70*/  IMAD.MOV.U32 R76, RZ, RZ, 0x10 ;  /* 0x00000010ff4c7424 */ /* 0x000fe400078e00ff */
[----:B------:R-:W-:Y:S02]  /*2d80*/  IMAD.MOV.U32 R11, RZ, RZ, R109 ;  /* 0x000000ffff0b7224 */ /* 0x000fe400078e006d */
[----:B------:R1:W-:Y:S01]  /*2d90*/  SYNCS.ARRIVE.TRANS64.RED.A0TR RZ, [UR27], R76 ;  /* 0x0000004cffff79a7 */ /* 0x0003e2000830041b */
[----:B------:R-:W-:Y:S05]  /*2da0*/  @!P1 BRA `(.L_x_45) ;  /* 0x0000000000b49947 */ /* 0x000fea0003800000 */
[----:B------:R-:W-:Y:S01]  /*2db0*/  VIADD R11, R96, UR4 ;  /* 0x00000004600b7c36 */ /* 0x000fe20008000000 */
[----:B------:R-:W-:Y:S01]  /*2dc0*/  LOP3.LUT R12, R109, 0xf, RZ, 0xc0, !PT ;  /* 0x0000000f6d0c7812 */ /* 0x000fe200078ec0ff */
[----:B------:R-:W-:Y:S01]  /*2dd0*/  UMOV UR6, 0x1 ;  /* 0x0000000100067882 */ /* 0x000fe20000000000 */
[----:B------:R-:W-:Y:S01]  /*2de0*/  ISETP.NE.AND P1, PT, R107, 0x1, PT ;  /* 0x000000016b00780c */ /* 0x000fe20003f25270 */
[----:B------:R-:W-:Y:S01]  /*2df0*/  IMAD R11, R11, UR19, RZ ;  /* 0x000000130b0b7c24 */ /* 0x000fe2000f8e02ff */
[----:B------:R-:W-:-:S04]  /*2e00*/  PLOP3.LUT P0, PT, PT, PT, PT, 0x80, 0x8 ;  /* 0x000000000008781c */ /* 0x000fc80003f0f070 */
[----:B------:R-:W-:Y:S02]  /*2e10*/  IADD3 R12, P3, P4, R11, UR20, R12 ;  /* 0x000000140b0c7c10 */ /* 0x000fe4000fc7e00c */
[----:B------:R-:W-:Y:S02]  /*2e20*/  SHF.R.S32.HI R11, RZ, 0x1f, R11 ;  /* 0x0000001fff0b7819 */ /* 0x000fe4000001140b */
[----:B------:R-:W-:Y:S02]  /*2e30*/  LEA R14, P5, R12, R8, 0x4 ;  /* 0x000000080c0e7211 */ /* 0x000fe400078a20ff */
[----:B------:R-:W-:-:S04]  /*2e40*/  IADD3.X R11, PT, PT, R11, UR22, RZ, P3, P4 ;  /* 0x000000160b0b7c10 */ /* 0x000fc80009fe84ff */
[----:B------:R-:W-:Y:S01]  /*2e50*/  LEA.HI.X R15, R12, R9, R11, 0x4, P5 ;  /* 0x000000090c0f7211 */ /* 0x000fe200028f240b */
[----:B------:R-:W-:-:S07]  /*2e60*/  IMAD R11, R3, 0x10, R10 ;  /* 0x00000010030b7824 */ /* 0x000fce00078e020a */
.L_x_47:
[----:B------:R-:W-:-:S13]  /*2e70*/  @P0 ELECT P3, URZ, PT ;  /* 0x0000000000ff082f */ /* 0x000fda0003860000 */
[----:B------:R-:W-:Y:S02]  /*2e80*/  @P3 R2UR.BROADCAST UR28, R14 ;  /* 0x000000000e1c32ca */ /* 0x000fe400008e0000 */
[----:B------:R-:W-:Y:S02]  /*2e90*/  @P3 R2UR.BROADCAST UR29, R15 ;  /* 0x000000000f1d32ca */ /* 0x000fe400008e0000 */
[----:B------:R-:W-:Y:S02]  /*2ea0*/  @P3 R2UR.BROADCAST UR26, R11 ;  /* 0x000000000b1a32ca */ /* 0x000fe400008e0000 */
[----:B------:R-:W-:Y:S02]  /*2eb0*/  @P3 PLOP3.LUT P0, PT, P3, PT, PT, 0x8, 0x80 ;  /* 0x000000000080381c */ /* 0x000fe40001f0e170 */
[----:B------:R-:W-:-:S09]  /*2ec0*/  PLOP3.LUT P3, PT, PT, PT, PT, 0x8, 0x80 ;  /* 0x000000000080781c */ /* 0x000fd20003f6e170 */
[----:B------:R4:W-:Y:S02]  /*2ed0*/  UBLKCP.S.G [UR26], [UR28], UR6 ;  /* 0x0000001a1c0073ba */ /* 0x0009e40008000206 */
[----:B----4-:R-:W-:Y:S05]  /*2ee0*/  @P0 BRA.U.ANY `(.L_x_47) ;  /* 0xfffffffd00e00947 */ /* 0x010fea000393ffff */
[----:B------:R4:W-:Y:S01]  /*2ef0*/  SYNCS.ARRIVE.TRANS64.RED.A0TR RZ, [UR27], R76 ;  /* 0x0000004cffff79a7 */ /* 0x0009e2000830041b */
[----:B------:R-:W-:Y:S01]  /*2f00*/  IMAD.MOV.U32 R11, RZ, RZ, R101 ;  /* 0x000000ffff0b7224 */ /* 0x000fe200078e0065 */
[----:B------:R-:W-:Y:S06]  /*2f10*/  @!P1 BRA `(.L_x_45) ;  /* 0x0000000000589947 */ /* 0x000fec0003800000 */
[----:B------:R-:W-:Y:S01]  /*2f20*/  VIADD R11, R2, UR4 ;  /* 0x00000004020b7c36 */ /* 0x000fe20008000000 */
[----:B------:R-:W-:Y:S01]  /*2f30*/  LOP3.LUT R12, R101, 0xf, RZ, 0xc0, !PT ;  /* 0x0000000f650c7812 */ /* 0x000fe200078ec0ff */
[----:B------:R-:W-:Y:S01]  /*2f40*/  UMOV UR6, 0x1 ;  /* 0x0000000100067882 */ /* 0x000fe20000000000 */
[----:B------:R-:W-:Y:S01]  /*2f50*/  PLOP3.LUT P0, PT, PT, PT, PT, 0x80, 0x8 ;  /* 0x000000000008781c */ /* 0x000fe20003f0f070 */
[----:B------:R-:W-:-:S05]  /*2f60*/  IMAD R11, R11, UR19, RZ ;  /* 0x000000130b0b7c24 */ /* 0x000fca000f8e02ff */
[--C-:B------:R-:W-:Y:S02]  /*2f70*/  IADD3 R14, P1, P3, R11, UR20, R12.reuse ;  /* 0x000000140b0e7c10 */ /* 0x100fe4000fb3e00c */
[----:B------:R-:W-:Y:S01]  /*2f80*/  SHF.R.S32.HI R13, RZ, 0x1f, R11 ;  /* 0x0000001fff0d7819 */ /* 0x000fe2000001140b */
[----:B------:R-:W-:Y:S01]  /*2f90*/  IMAD R11, R2, 0x11, R12 ;  /* 0x00000011020b7824 */ /* 0x000fe200078e020c */
[----:B------:R-:W-:Y:S02]  /*2fa0*/  LEA R8, P4, R14, R8, 0x4 ;  /* 0x000000080e087211 */ /* 0x000fe400078820ff */
[----:B------:R-:W-:Y:S01]  /*2fb0*/  IADD3.X R13, PT, PT, R13, UR22, RZ, P1, P3 ;  /* 0x000000160d0d7c10 */ /* 0x000fe20008fe64ff */
[----:B------:R-:W-:-:S03]  /*2fc0*/  IMAD R11, R11, 0x10, R10 ;  /* 0x000000100b0b7824 */ /* 0x000fc600078e020a */
[----:B------:R-:W-:-:S07]  /*2fd0*/  LEA.HI.X R9, R14, R9, R13, 0x4, P4 ;  /* 0x000000090e097211 */ /* 0x000fce00020f240d */
.L_x_48:
        /* <DEDUP_REMOVED lines=8> */
[----:B------:R0:W-:Y:S01]  /*3060*/  SYNCS.ARRIVE.TRANS64.RED.A0TR RZ, [UR27], R76 ;  /* 0x0000004cffff79a7 */ /* 0x0001e2000830041b */
[----:B------:R-:W-:-:S07]  /*3070*/  IMAD.MOV.U32 R11, RZ, RZ, R98 ;  /* 0x000000ffff0b7224 */ /* 0x000fce00078e0062 */
.L_x_45:
[----:B------:R-:W-:Y:S05]  /*3080*/  BSYNC.RECONVERGENT B1 ;  /* 0x0000000000017941 */ /* 0x000fea0003800200 */
.L_x_44:
[----:B------:R-:W-:Y:S05]  /*3090*/  @!P2 BRA `(.L_x_31) ;  /* 0x000000040070a947 */ /* 0x000fea0003800000 */
.L_x_53:
[----:B------:R-:W-:Y:S01]  /*30a0*/  SHF.R.U32.HI R8, RZ, 0x4, R11 ;  /* 0x00000004ff087819 */ /* 0x000fe2000001160b */
[----:B------:R-:W-:Y:S01]  /*30b0*/  UMOV UR6, 0x1 ;  /* 0x0000000100067882 */ /* 0x000fe20000000000 */
[----:B------:R-:W-:-:S03]  /*30c0*/  PLOP3.LUT P0, PT, PT, PT, PT, 0x80, 0x8 ;  /* 0x000000000008781c */ /* 0x000fc60003f0f070 */
[----:B------:R-:W-:-:S04]  /*30d0*/  VIADD R9, R8, UR4 ;  /* 0x0000000408097c36 */ /* 0x000fc80008000000 */
[----:B------:R-:W-:Y:S01]  /*30e0*/  IMAD R12, R9, UR19, RZ ;  /* 0x00000013090c7c24 */ /* 0x000fe2000f8e02ff */
[----:B------:R-:W-:-:S04]  /*30f0*/  LOP3.LUT R9, R11, 0xf, RZ, 0xc0, !PT ;  /* 0x0000000f0b097812 */ /* 0x000fc800078ec0ff */
[--C-:B------:R-:W-:Y:S01]  /*3100*/  IADD3 R13, P1, P2, R12, UR20, R9.reuse ;  /* 0x000000140c0d7c10 */ /* 0x100fe2000fa3e009 */
[----:B------:R-:W-:Y:S01]  /*3110*/  IMAD R9, R8, 0x11, R9 ;  /* 0x0000001108097824 */ /* 0x000fe200078e0209 */
[----:B------:R-:W-:Y:S02]  /*3120*/  SHF.R.S32.HI R12, RZ, 0x1f, R12 ;  /* 0x0000001fff0c7819 */ /* 0x000fe4000001140c */
[----:B------:R-:W-:Y:S01]  /*3130*/  LEA R14, P3, R13, UR24, 0x4 ;  /* 0x000000180d0e7c11 */ /* 0x000fe2000f8620ff */
[----:B------:R-:W-:Y:S01]  /*3140*/  IMAD R9, R9, 0x10, R10 ;  /* 0x0000001009097824 */ /* 0x000fe200078e020a */
[----:B------:R-:W-:-:S04]  /*3150*/  IADD3.X R12, PT, PT, R12, UR22, RZ, P1, P2 ;  /* 0x000000160c0c7c10 */ /* 0x000fc80008fe44ff */
[----:B------:R-:W-:-:S07]  /*3160*/  LEA.HI.X R15, R13, UR25, R12, 0x4, P3 ;  /* 0x000000190d0f7c11 */ /* 0x000fce00098f240c */
.L_x_49:
        /* <DEDUP_REMOVED lines=8> */
[----:B------:R-:W-:Y:S01]  /*31f0*/  VIADD R8, R11, UR18 ;  /* 0x000000120b087c36 */ /* 0x000fe20008000000 */
[----:B------:R-:W-:Y:S01]  /*3200*/  PLOP3.LUT P0, PT, PT, PT, PT, 0x80, 0x8 ;  /* 0x000000000008781c */ /* 0x000fe20003f0f070 */
[----:B------:R-:W-:-:S03]  /*3210*/  UMOV UR6, 0x1 ;  /* 0x0000000100067882 */ /* 0x000fc60000000000 */
[----:B------:R-:W-:Y:S02]  /*3220*/  SHF.R.U32.HI R9, RZ, 0x4, R8 ;  /* 0x00000004ff097819 */ /* 0x000fe40000011608 */
[----:B------:R-:W-:-:S03]  /*3230*/  LOP3.LUT R12, R8, 0xf, RZ, 0xc0, !PT ;  /* 0x0000000f080c7812 */ /* 0x000fc600078ec0ff */
[C---:B------:R-:W-:Y:S02]  /*3240*/  VIADD R11, R9.reuse, UR4 ;  /* 0x00000004090b7c36 */ /* 0x040fe40008000000 */
[----:B------:R-:W-:Y:S02]  /*3250*/  IMAD R9, R9, 0x11, R12 ;  /* 0x0000001109097824 */ /* 0x000fe400078e020c */
[----:B------:R-:W-:Y:S02]  /*3260*/  IMAD R11, R11, UR19, RZ ;  /* 0x000000130b0b7c24 */ /* 0x000fe4000f8e02ff */
[----:B------:R-:W-:-:S03]  /*3270*/  IMAD R9, R9, 0x10, R10 ;  /* 0x0000001009097824 */ /* 0x000fc600078e020a */
[----:B------:R-:W-:Y:S02]  /*3280*/  IADD3 R13, P1, P2, R11, UR20, R12 ;  /* 0x000000140b0d7c10 */ /* 0x000fe4000fa3e00c */
[----:B------:R-:W-:Y:S02]  /*3290*/  SHF.R.S32.HI R11, RZ, 0x1f, R11 ;  /* 0x0000001fff0b7819 */ /* 0x000fe4000001140b */
[----:B------:R-:W-:Y:S02]  /*32a0*/  LEA R14, P3, R13, UR24, 0x4 ;  /* 0x000000180d0e7c11 */ /* 0x000fe4000f8620ff */
[----:B------:R-:W-:-:S04]  /*32b0*/  IADD3.X R12, PT, PT, R11, UR22, RZ, P1, P2 ;  /* 0x000000160b0c7c10 */ /* 0x000fc80008fe44ff */
[----:B------:R-:W-:-:S07]  /*32c0*/  LEA.HI.X R15, R13, UR25, R12, 0x4, P3 ;  /* 0x000000190d0f7c11 */ /* 0x000fce00098f240c */
.L_x_50:
        /* <DEDUP_REMOVED lines=22> */
.L_x_51:
        /* <DEDUP_REMOVED lines=22> */
.L_x_52:
        /* <DEDUP_REMOVED lines=8> */
[----:B------:R-:W-:Y:S02]  /*3610*/  VIADD R11, R8, UR18 ;  /* 0x00000012080b7c36 */ /* 0x000fe40008000000 */
[----:B------:R-:W-:-:S03]  /*3620*/  IMAD.MOV.U32 R9, RZ, RZ, 0x40 ;  /* 0x00000040ff097424 */ /* 0x000fc600078e00ff */
[----:B------:R-:W-:Y:S01]  /*3630*/  ISETP.GE.U32.AND P0, PT, R11, 0x200, PT ;  /* 0x000002000b00780c */ /* 0x000fe20003f06070 */
[----:B------:R0:W-:-:S12]  /*3640*/  SYNCS.ARRIVE.TRANS64.RED.A0TR RZ, [UR27], R9 ;  /* 0x00000009ffff79a7 */ /* 0x0001d8000830041b */
[----:B0-----:R-:W-:Y:S05]  /*3650*/  @!P0 BRA `(.L_x_53) ;  /* 0xfffffff800908947 */ /* 0x001fea000383ffff */
.L_x_31:
[----:B-1----:R-:W-:Y:S05]  /*3660*/  BSYNC.RECONVERGENT B0 ;  /* 0x0000000000007941 */ /* 0x002fea0003800200 */
.L_x_30:
[----:B------:R-:W1:Y:S01]  /*3670*/  SYNCS.ARRIVE.TRANS64.A1T0 R8, [UR27], RZ ;  /* 0x000000ffff0879a7 */ /* 0x000e62000810001b */
[----:B------:R-:W-:-:S09]  /*3680*/  ULEA UR6, UR21, UR17, 0x3 ;  /* 0x0000001115067291 */ /* 0x000fd2000f8e18ff */
[----:B-1----:R1:W-:Y:S03]  /*3690*/  STL.64 [UR6], R8 ;  /* 0x00000008ff007987 */ /* 0x0023e60008100a06 */
.L_x_25:
[----:B------:R-:W-:-:S09]  /*36a0*/  ULEA UR6, UR5, UR17, 0x3 ;  /* 0x0000001105067291 */ /* 0x000fd2000f8e18ff */
[----:B------:R-:W5:Y:S01]  /*36b0*/  LDL.64 R14, [UR6] ;  /* 0x00000006ff0e7983 */ /* 0x000f620008100a00 */
[----:B-1----:R-:W-:Y:S01]  /*36c0*/  CS2R R8, SR_GLOBALTIMERLO ;  /* 0x0000000000087805 */ /* 0x002fe20000015200 */
[----:B------:R-:W1:Y:S01]  /*36d0*/  S2UR UR10, SR_CgaCtaId ;  /* 0x00000000000a79c3 */ /* 0x000e620000008800 */
[----:B------:R-:W-:Y:S02]  /*36e0*/  UMOV UR6, 0x400 ;  /* 0x0000040000067882 */ /* 0x000fe40000000000 */
[----:B-1----:R-:W-:-:S04]  /*36f0*/  ULEA UR10, UR10, UR6, 0x18 ;  /* 0x000000060a0a7291 */ /* 0x002fc8000f8ec0ff */
[----:B------:R-:W-:-:S09]  /*3700*/  ULEA UR10, UR5, UR10, 0x3 ;  /* 0x0000000a050a7291 */ /* 0x000fd2000f8e18ff */
[----:B-----5:R-:W1:Y:S02]  /*3710*/  SYNCS.PHASECHK.TRANS64.TRYWAIT P0, [UR10], R15 ;  /* 0x0000000fff0075a7 */ /* 0x020e64000800110a */
[----:B-1----:R-:W-:Y:S05]  /*3720*/  @P0 BRA `(.L_x_54) ;  /* 0x00000000005c0947 */ /* 0x002fea0003800000 */
[----:B------:R-:W-:-:S05]  /*3730*/  UMOV UR6, URZ ;  /* 0x000000ff00067c82 */ /* 0x000fca0008000000 */
.L_x_57:
        /* <DEDUP_REMOVED lines=11> */
.L_x_56:
        /* <DEDUP_REMOVED lines=9> */
.L_x_55:
[----:B------:R-:W1:Y:S02]  /*3880*/  SYNCS.PHASECHK.TRANS64.TRYWAIT P0, [UR10], R15 ;  /* 0x0000000fff0075a7 */ /* 0x000e64000800110a */
[----:B-1----:R-:W-:Y:S05]  /*3890*/  @!P0 BRA `(.L_x_57) ;  /* 0xfffffffc00a88947 */ /* 0x002fea000383ffff */
.L_x_54:
[----:B------:R-:W1:Y:S01]  /*38a0*/  S2R R10, SR_LANEID ;  /* 0x00000000000a7919 */ /* 0x000e620000000000 */
[----:B------:R-:W5:Y:S01]  /*38b0*/  S2UR UR11, SR_CgaCtaId ;  /* 0x00000000000b79c3 */ /* 0x000f620000008800 */
[----:B------:R-:W-:Y:S01]  /*38c0*/  UMOV UR10, 0x400 ;  /* 0x00000400000a7882 */ /* 0x000fe20000000000 */
[----:B------:R-:W-:Y:S01]  /*38d0*/  IMAD.MOV.U32 R93, RZ, RZ, 0x500 ;  /* 0x00000500ff5d7424 */ /* 0x000fe200078e00ff */
[----:B------:R-:W-:Y:S02]  /*38e0*/  UIADD3 UR6, UPT, UPT, UR10, 0x20, URZ ;  /* 0x000000200a067890 */ /* 0x000fe4000fffe0ff */
[----:B------:R-:W-:Y:S02]  /*38f0*/  UIADD3 UR12, UPT, UPT, UR10, 0x5020, URZ ;  /* 0x000050200a0c7890 */ /* 0x000fe4000fffe0ff */
[----:B------:R-:W-:Y:S02]  /*3900*/  UIADD3 UR10, UPT, UPT, UR10, 0x10, URZ ;  /* 0x000000100a0a7890 */ /* 0x000fe4000fffe0ff */
[----:B------:R-:W-:-:S02]  /*3910*/  ULOP3.LUT UR21, UR21, 0x1, URZ, 0x3c, !UPT ;  /* 0x0000000115157892 */ /* 0x000fc4000f8e3cff */
[----:B-----5:R-:W-:Y:S02]  /*3920*/  ULEA UR6, UR11, UR6, 0x18 ;  /* 0x000000060b067291 */ /* 0x020fe4000f8ec0ff */
[----:B------:R-:W-:-:S04]  /*3930*/  ULEA UR12, UR11, UR12, 0x18 ;  /* 0x0000000c0b0c7291 */ /* 0x000fc8000f8ec0ff */
[----:B------:R-:W-:Y:S01]  /*3940*/  IMAD R93, R110, R93, UR6 ;  /* 0x000000066e5d7e24 */ /* 0x000fe2000f8e025d */
[----:B-1----:R-:W-:Y:S01]  /*3950*/  SHF.R.U32.HI R8, RZ, 0x3, R10 ;  /* 0x00000003ff087819 */ /* 0x002fe2000001160a */
[----:B------:R-:W-:Y:S01]  /*3960*/  UIMAD UR6, UR5, 0x2200, UR12 ;  /* 0x00002200050678a4 */ /* 0x000fe2000f8e020c */
[----:B------:R-:W-:-:S03]  /*3970*/  LOP3.LUT R9, R10, 0x7, RZ, 0xc0, !PT ;  /* 0x000000070a097812 */ /* 0x000fc600078ec0ff */
[----:B------:R-:W-:Y:S01]  /*3980*/  IMAD.SHL.U32 R8, R8, 0x8, RZ ;  /* 0x0000000808087824 */ /* 0x000fe200078e00ff */
[----:B------:R-:W-:Y:S02]  /*3990*/  UIADD3 UR12, UPT, UPT, UR6, 0x20, URZ ;  /* 0x00000020060c7890 */ /* 0x000fe4000fffe0ff */
[----:B------:R-:W-:Y:S02]  /*39a0*/  UIADD3 UR23, UPT, UPT, UR6, 0x11a0, URZ ;  /* 0x000011a006177890 */ /* 0x000fe4000fffe0ff */
[----:B------:R-:W-:Y:S01]  /*39b0*/  LOP3.LUT R9, R8, 0x8, R9, 0xe2, !PT ;  /* 0x0000000808097812 */ /* 0x000fe200078ee209 */
[----:B------:R-:W-:Y:S01]  /*39c0*/  UIADD3 UR24, UPT, UPT, UR6, 0x11c0, URZ ;  /* 0x000011c006187890 */ /* 0x000fe2000fffe0ff */
[----:B------:R-:W-:Y:S01]  /*39d0*/  SHF.R.U32.HI R8, RZ, 0x4, R10 ;  /* 0x00000004ff087819 */ /* 0x000fe2000001160a */
[----:B------:R-:W-:-:S04]  /*39e0*/  IMAD.U32 R10, RZ, RZ, UR5 ;  /* 0x00000005ff0a7e24 */ /* 0x000fc8000f8e00ff */
[----:B------:R-:W-:Y:S02]  /*39f0*/  IMAD.SHL.U32 R8, R8, 0x8, RZ ;  /* 0x0000000808087824 */ /* 0x000fe400078e00ff */
[----:B------:R-:W-:Y:S02]  /*3a00*/  IMAD R93, R10, 0x2800, R93 ;  /* 0x000028000a5d7824 */ /* 0x000fe400078e025d */
[C-C-:B------:R-:W-:Y:S02]  /*3a10*/  IMAD R111, R9.reuse, 0x88, R8.reuse ;  /* 0x00000088096f7824 */ /* 0x140fe400078e0208 */
[----:B------:R-:W-:-:S03]  /*3a20*/  IMAD R92, R9, 0x28, R8 ;  /* 0x00000028095c7824 */ /* 0x000fc600078e0208 */
[C---:B------:R-:W-:Y:S01]  /*3a30*/  LEA R80, R111.reuse, UR6, 0x1 ;  /* 0x000000066f507c11 */ /* 0x040fe2000f8e08ff */
[----:B------:R-:W-:Y:S01]  /*3a40*/  IMAD.U32 R12, R92, 0x2, R93 ;  /* 0x000000025c0c7824 */ /* 0x000fe200078e005d */
[----:B0---4-:R-:W-:Y:S01]  /*3a50*/  LEA R76, R111, UR12, 0x1 ;  /* 0x0000000c6f4c7c11 */ /* 0x011fe2000f8e08ff */
[----:B------:R-:W-:Y:S01]  /*3a60*/  UIADD3 UR12, UPT, UPT, UR6, 0x40, URZ ;  /* 0x00000040060c7890 */ /* 0x000fe2000fffe0ff */
[----:B------:R-:W-:Y:S02]  /*3a70*/  VIADD R93, R93, 0x20 ;  /* 0x000000205d5d7836 */ /* 0x000fe40000000000 */
[----:B------:R-:W-:Y:S03]  /*3a80*/  LDSM.16.MT88.4 R80, [R80] ;  /* 0x000000005050783b */ /* 0x000fe60000004200 */
[----:B------:R-:W-:Y:S01]  /*3a90*/  LEA R84, R111, UR12, 0x1 ;  /* 0x0000000c6f547c11 */ /* 0x000fe2000f8e08ff */
[----:B------:R-:W0:Y:S01]  /*3aa0*/  LDSM.16.M88.4 R12, [R12] ;  /* 0x000000000c0c783b */ /* 0x000e220000000200 */
[----:B------:R-:W-:-:S03]  /*3ab0*/  UIADD3 UR12, UPT, UPT, UR6, 0x60, URZ ;  /* 0x00000060060c7890 */ /* 0x000fc6000fffe0ff */
[----:B--23--:R-:W1:Y:S03]  /*3ac0*/  LDSM.16.MT88.4 R76, [R76] ;  /* 0x000000004c4c783b */ /* 0x00ce660000004200 */
[----:B------:R-:W-:Y:S01]  /*3ad0*/  LEA R8, R111, UR12, 0x1 ;  /* 0x0000000c6f087c11 */ /* 0x000fe2000f8e08ff */
[----:B------:R-:W2:Y:S01]  /*3ae0*/  LDSM.16.MT88.4 R84, [R84] ;  /* 0x000000005454783b */ /* 0x000ea20000004200 */
[----:B------:R-:W-:-:S04]  /*3af0*/  UIADD3 UR12, UPT, UPT, UR6, 0x80, URZ ;  /* 0x00000080060c7890 */ /* 0x000fc8000fffe0ff */
[----:B------:R-:W3:Y:S01]  /*3b00*/  LDSM.16.MT88.4 R8, [R8] ;  /* 0x000000000808783b */ /* 0x000ee20000004200 */
[----:B0-----:R-:W-:Y:S01]  /*3b10*/  HMMA.16816.F32 R72, R12, R80, R72 ;  /* 0x000000500c48723c */ /* 0x001fe20000001848 */
[----:B------:R-:W-:Y:S01]  /*3b20*/  LEA R80, R111, UR12, 0x1 ;  /* 0x0000000c6f507c11 */ /* 0x000fe2000f8e08ff */
[----:B------:R-:W-:-:S06]  /*3b30*/  UIADD3 UR12, UPT, UPT, UR6, 0xa0, URZ ;  /* 0x000000a0060c7890 */ /* 0x000fcc000fffe0ff */
[C---:B------:R-:W-:Y:S01]  /*3b40*/  HMMA.16816.F32 R68, R12.reuse, R82, R68 ;  /* 0x000000520c44723c */ /* 0x040fe20000001844 */
[----:B------:R-:W0:Y:S07]  /*3b50*/  LDSM.16.MT88.4 R80, [R80] ;  /* 0x000000005050783b */ /* 0x000e2e0000004200 */
[----:B-1----:R-:W-:Y:S01]  /*3b60*/  HMMA.16816.F32 R64, R12, R76, R64 ;  /* 0x0000004c0c40723c */ /* 0x002fe20000001840 */
[----:B------:R-:W-:Y:S01]  /*3b70*/  LEA R76, R111, UR12, 0x1 ;  /* 0x0000000c6f4c7c11 */ /* 0x000fe2000f8e08ff */
[----:B------:R-:W-:-:S06]  /*3b80*/  UIADD3 UR12, UPT, UPT, UR6, 0xc0, URZ ;  /* 0x000000c0060c7890 */ /* 0x000fcc000fffe0ff */
[C---:B------:R-:W-:Y:S01]  /*3b90*/  HMMA.16816.F32 R60, R12.reuse, R78, R60 ;  /* 0x0000004e0c3c723c */ /* 0x040fe2000000183c */
[----:B------:R-:W1:Y:S07]  /*3ba0*/  LDSM.16.MT88.4 R76, [R76] ;  /* 0x000000004c4c783b */ /* 0x000e6e0000004200 */
[----:B--2---:R-:W-:Y:S01]  /*3bb0*/  HMMA.16816.F32 R56, R12, R84, R56 ;  /* 0x000000540c38723c */ /* 0x004fe20000001838 */
[----:B------:R-:W-:Y:S01]  /*3bc0*/  LEA R84, R111, UR12, 0x1 ;  /* 0x0000000c6f547c11 */ /* 0x000fe2000f8e08ff */
[----:B------:R-:W-:-:S06]  /*3bd0*/  UIADD3 UR12, UPT, UPT, UR6, 0xe0, URZ ;  /* 0x000000e0060c7890 */ /* 0x000fcc000fffe0ff */
[----:B------:R-:W-:Y:S01]  /*3be0*/  LEA R88, R111, UR12, 0x1 ;  /* 0x0000000c6f587c11 */ /* 0x000fe2000f8e08ff */
[----:B------:R-:W-:Y:S01]  /*3bf0*/  UIADD3 UR12, UPT, UPT, UR6, 0x1100, URZ ;  /* 0x00001100060c7890 */ /* 0x000fe2000fffe0ff */
[----:B---3--:R-:W-:Y:S01]  /*3c00*/  HMMA.16816.F32 R48, R12, R8, R48 ;  /* 0x000000080c30723c */ /* 0x008fe20000001830 */
[----:B------:R-:W-:-:S03]  /*3c10*/  IMAD.U32 R8, R92, 0x2, R93 ;  /* 0x000000025c087824 */ /* 0x000fc600078e005d */
[----:B------:R-:W2:Y:S04]  /*3c20*/  LDSM.16.MT88.4 R88, [R88] ;  /* 0x000000005858783b */ /* 0x000ea80000004200 */
        /* <DEDUP_REMOVED lines=9> */
[----:B------:R-:W-:Y:S07]  /*3cc0*/  LDSM.16.M88.4 R8, [R8] ;  /* 0x000000000808783b */ /* 0x000fee0000000200 */
[C---:B------:R-:W-:Y:S01]  /*3cd0*/  HMMA.16816.F32 R36, R12.reuse, R82, R36 ;  /* 0x000000520c24723c */ /* 0x040fe20000001824 */
[----:B------:R-:W1:Y:S07]  /*3ce0*/  LDSM.16.MT88.4 R80, [R80] ;  /* 0x000000005050783b */ /* 0x000e6e0000004200 */
[C---:B------:R-:W-:Y:S01]  /*3cf0*/  HMMA.16816.F32 R28, R12.reuse, R78, R28 ;  /* 0x0000004e0c1c723c */ /* 0x040fe2000000181c */
[----:B------:R-:W3:Y:S07]  /*3d00*/  LDSM.16.MT88.4 R76, [R76] ;  /* 0x000000004c4c783b */ /* 0x000eee0000004200 */
[----:B--2---:R-:W-:Y:S01]  /*3d10*/  HMMA.16816.F32 R20, R12, R88, R20 ;  /* 0x000000580c14723c */ /* 0x004fe20000001814 */
[----:B------:R-:W-:Y:S01]  /*3d20*/  LEA R88, R111, UR12, 0x1 ;  /* 0x0000000c6f587c11 */ /* 0x000fe2000f8e08ff */
[----:B------:R-:W-:-:S06]  /*3d30*/  UIADD3 UR12, UPT, UPT, UR6, 0x1160, URZ ;  /* 0x00001160060c7890 */ /* 0x000fcc000fffe0ff */
[----:B------:R-:W-:Y:S01]  /*3d40*/  HMMA.16816.F32 R4, R12, R90, R4 ;  /* 0x0000005a0c04723c */ /* 0x000fe20000001804 */
[----:B------:R-:W2:Y:S01]  /*3d50*/  LDSM.16.MT88.4 R88, [R88] ;  /* 0x000000005858783b */ /* 0x000ea20000004200 */
[----:B------:R-:W-:Y:S01]  /*3d60*/  LEA R92, R111, UR12, 0x1 ;  /* 0x0000000c6f5c7c11 */ /* 0x000fe2000f8e08ff */
[----:B------:R-:W-:Y:S02]  /*3d70*/  UIADD3 UR12, UPT, UPT, UR6, 0x1180, URZ ;  /* 0x00001180060c7890 */ /* 0x000fe4000fffe0ff */
[----:B------:R-:W-:-:S03]  /*3d80*/  UIADD3 UR6, UPT, UPT, UR6, 0x11e0, URZ ;  /* 0x000011e006067890 */ /* 0x000fc6000fffe0ff */
[C---:B0-----:R-:W-:Y:S01]  /*3d90*/  HMMA.16816.F32 R24, R12.reuse, R84, R24 ;  /* 0x000000540c18723c */ /* 0x041fe20000001818 */
[C---:B------:R-:W-:Y:S01]  /*3da0*/  LEA R84, R111.reuse, UR12, 0x1 ;  /* 0x0000000c6f547c11 */ /* 0x040fe2000f8e08ff */
[----:B------:R-:W0:Y:S06]  /*3db0*/  LDSM.16.MT88.4 R92, [R92] ;  /* 0x000000005c5c783b */ /* 0x000e2c0000004200 */
[----:B------:R-:W-:Y:S01]  /*3dc0*/  HMMA.16816.F32 R16, R12, R86, R16 ;  /* 0x000000560c10723c */ /* 0x000fe20000001810 */
[C---:B------:R-:W-:Y:S01]  /*3dd0*/  LEA R12, R111.reuse, UR6, 0x1 ;  /* 0x000000066f0c7c11 */ /* 0x040fe2000f8e08ff */
[----:B------:R-:W4:Y:S01]  /*3de0*/  LDSM.16.MT88.4 R84, [R84] ;  /* 0x000000005454783b */ /* 0x000f220000004200 */
[----:B------:R-:W-:Y:S01]  /*3df0*/  ULEA UR6, UR11, UR10, 0x18 ;  /* 0x0000000a0b067291 */ /* 0x000fe2000f8ec0ff */
[----:B------:R-:W5:Y:S03]  /*3e00*/  LDCU UR10, c[0x0][0x3a0] ;  /* 0x00007400ff0a77ac */ /* 0x000f660008000800 */
[----:B------:R-:W-:Y:S01]  /*3e10*/  LDSM.16.MT88.4 R12, [R12] ;  /* 0x000000000c0c783b */ /* 0x000fe20000004200 */
[----:B-1----:R-:W-:Y:S01]  /*3e20*/  HMMA.16816.F32 R72, R8, R80, R72 ;  /* 0x000000500848723c */ /* 0x002fe20000001848 */
[----:B------:R-:W-:Y:S01]  /*3e30*/  LEA R80, R111, UR23, 0x1 ;  /* 0x000000176f507c11 */ /* 0x000fe2000f8e08ff */
[----:B------:R-:W-:-:S06]  /*3e40*/  ULEA UR6, UR5, UR6, 0x3 ;  /* 0x0000000605067291 */ /* 0x000fcc000f8e18ff */
[----:B---3--:R-:W-:Y:S01]  /*3e50*/  HMMA.16816.F32 R64, R8, R76, R64 ;  /* 0x0000004c0840723c */ /* 0x008fe20000001840 */
[----:B------:R-:W-:Y:S01]  /*3e60*/  LEA R76, R111, UR24, 0x1 ;  /* 0x000000186f4c7c11 */ /* 0x000fe2000f8e08ff */
[----:B-----5:R-:W-:-:S06]  /*3e70*/  UISETP.GE.AND UP0, UPT, UR4, UR10, UPT ;  /* 0x0000000a0400728c */ /* 0x020fcc000bf06270 */
[C---:B------:R-:W-:Y:S01]  /*3e80*/  HMMA.16816.F32 R68, R8.reuse, R82, R68 ;  /* 0x000000520844723c */ /* 0x040fe20000001844 */
[----:B------:R-:W1:Y:S07]  /*3e90*/  LDSM.16.MT88.4 R80, [R80] ;  /* 0x000000005050783b */ /* 0x000e6e0000004200 */
[C---:B------:R-:W-:Y:S01]  /*3ea0*/  HMMA.16816.F32 R60, R8.reuse, R78, R60 ;  /* 0x0000004e083c723c */ /* 0x040fe2000000183c */
[----:B------:R-:W3:Y:S07]  /*3eb0*/  LDSM.16.MT88.4 R76, [R76] ;  /* 0x000000004c4c783b */ /* 0x000eee0000004200 */
[----:B--2---:R-:W-:Y:S01]  /*3ec0*/  HMMA.16816.F32 R56, R8, R88, R56 ;  /* 0x000000580838723c */ /* 0x004fe20000001838 */
[----:B------:R-:W2:Y:S01]  /*3ed0*/  SYNCS.ARRIVE.TRANS64.A1T0 R88, [UR6], RZ ;  /* 0x000000ffff5879a7 */ /* 0x000ea20008100006 */
[----:B------:R-:W-:-:S02]  /*3ee0*/  ULEA UR6, UR5, UR13, 0x3 ;  /* 0x0000000d05067291 */ /* 0x000fc4000f8e18ff */
[----:B------:R-:W-:-:S04]  /*3ef0*/  ULOP3.LUT UR5, UR5, 0x1, URZ, 0x3c, !UPT ;  /* 0x0000000105057892 */ /* 0x000fc8000f8e3cff */
[C---:B------:R-:W-:Y:S08]  /*3f00*/  HMMA.16816.F32 R52, R8.reuse, R90, R52 ;  /* 0x0000005a0834723c */ /* 0x040ff00000001834 */
[C---:B0-----:R-:W-:Y:S08]  /*3f10*/  HMMA.16816.F32 R48, R8.reuse, R92, R48 ;  /* 0x0000005c0830723c */ /* 0x041ff00000001830 */
[C---:B------:R-:W-:Y:S01]  /*3f20*/  HMMA.16816.F32 R44, R8.reuse, R94, R44 ;  /* 0x0000005e082c723c */ /* 0x040fe2000000182c */
[----:B--2---:R0:W-:Y:S07]  /*3f30*/  STL.64 [UR6], R88 ;  /* 0x00000058ff007987 */ /* 0x0041ee0008100a06 */
[C---:B----4-:R-:W-:Y:S08]  /*3f40*/  HMMA.16816.F32 R40, R8.reuse, R84, R40 ;  /* 0x000000540828723c */ /* 0x050ff00000001828 */
[C---:B------:R-:W-:Y:S08]  /*3f50*/  HMMA.16816.F32 R36, R8.reuse, R86, R36 ;  /* 0x000000560824723c */ /* 0x040ff00000001824 */
[C---:B-1----:R-:W-:Y:S08]  /*3f60*/  HMMA.16816.F32 R32, R8.reuse, R80, R32 ;  /* 0x000000500820723c */ /* 0x042ff00000001820 */
[C---:B------:R-:W-:Y:S08]  /*3f70*/  HMMA.16816.F32 R28, R8.reuse, R82, R28 ;  /* 0x00000052081c723c */ /* 0x040ff0000000181c */
[C---:B---3--:R-:W-:Y:S08]  /*3f80*/  HMMA.16816.F32 R24, R8.reuse, R76, R24 ;  /* 0x0000004c0818723c */ /* 0x048ff00000001818 */
[C---:B------:R-:W-:Y:S08]  /*3f90*/  HMMA.16816.F32 R16, R8.reuse, R78, R16 ;  /* 0x0000004e0810723c */ /* 0x040ff00000001810 */
[C---:B------:R-:W-:Y:S08]  /*3fa0*/  HMMA.16816.F32 R20, R8.reuse, R12, R20 ;  /* 0x0000000c0814723c */ /* 0x040ff00000001814 */
[----:B------:R-:W-:Y:S01]  /*3fb0*/  HMMA.16816.F32 R4, R8, R14, R4 ;  /* 0x0000000e0804723c */ /* 0x000fe20000001804 */
[----:B------:R-:W-:-:S04]  /*3fc0*/  NOP ;  /* 0x0000000000007918 */ /* 0x000fc80000000000 */
[----:B0-----:R-:W-:-:S15]  /*3fd0*/  BRA.U !UP0, `(.L_x_58) ;  /* 0xffffffdd08487547 */ /* 0x001fde000b83ffff */
.L_x_24:
[----:B------:R-:W0:Y:S01]  /*3fe0*/  S2R R8, SR_LANEID ;  /* 0x0000000000087919 */ /* 0x000e220000000000 */
[----:B------:R-:W2:Y:S01]  /*3ff0*/  LDC R13, c[0x0][0x39c] ;  /* 0x0000e700ff0d7b82 */ /* 0x000ea20000000800 */
[----:B------:R-:W-:-:S07]  /*4000*/  LEA R110, R110, UR7, 0x4 ;  /* 0x000000076e6e7c11 */ /* 0x000fce000f8e20ff */
[----:B------:R-:W3:Y:S01]  /*4010*/  LDC.64 R2, c[0x0][0x390] ;  /* 0x0000e400ff027b82 */ /* 0x000ee20000000a00 */
[----:B--2---:R-:W-:Y:S01]  /*4020*/  IMAD R9, R110, R13, UR8 ;  /* 0x000000086e097e24 */ /* 0x004fe2000f8e020d */
[----:B------:R-:W-:Y:S02]  /*4030*/  SHF.R.U32.HI R13, RZ, 0x1, R13 ;  /* 0x00000001ff0d7819 */ /* 0x000fe4000001160d */
[----:B0-----:R-:W-:Y:S01]  /*4040*/  SHF.R.U32.HI R11, RZ, 0x2, R8 ;  /* 0x00000002ff0b7819 */ /* 0x001fe20000011608 */
[----:B---3--:R-:W-:Y:S01]  /*4050*/  IMAD.WIDE R2, R9, 0x4, R2 ;  /* 0x0000000409027825 */ /* 0x008fe200078e0202 */
[----:B------:R-:W-:-:S03]  /*4060*/  LOP3.LUT R8, R8, 0x3, RZ, 0xc0, !PT ;  /* 0x0000000308087812 */ /* 0x000fc600078ec0ff */
[----:B------:R-:W-:Y:S02]  /*4070*/  IMAD.MOV.U32 R9, RZ, RZ, RZ ;  /* 0x000000ffff097224 */ /* 0x000fe400078e00ff */
[----:B------:R-:W-:-:S03]  /*4080*/  IMAD.WIDE.U32 R8, R11, R13, R8 ;  /* 0x0000000d0b087225 */ /* 0x000fc600078e0008 */
[----:B------:R-:W-:-:S04]  /*4090*/  LEA R2, P0, R8, R2, 0x3 ;  /* 0x0000000208027211 */ /* 0x000fc800078018ff */
[----:B------:R-:W-:-:S03]  /*40a0*/  LEA.HI.X R3, R8, R3, R9, 0x3, P0 ;  /* 0x0000000308037211 */ /* 0x000fc600000f1c09 */
[----:B------:R-:W-:Y:S02]  /*40b0*/  IMAD.WIDE.U32 R8, R13, 0x40, R2 ;  /* 0x000000400d087825 */ /* 0x000fe400078e0002 */
[----:B-1----:R-:W-:Y:S04]  /*40c0*/  STG.E.64 desc[UR14][R2.64], R72 ;  /* 0x0000004802007986 */ /* 0x002fe8000c101b0e */
[----:B------:R-:W-:Y:S04]  /*40d0*/  STG.E.64 desc[UR14][R8.64], R74 ;  /* 0x0000004a08007986 */ /* 0x000fe8000c101b0e */
        /* <DEDUP_REMOVED lines=29> */
[----:B------:R-:W-:Y:S01]  /*42b0*/  STG.E.64 desc[UR14][R8.64+0x1e0], R6 ;  /* 0x0001e00608007986 */ /* 0x000fe2000c101b0e */
[----:B------:R-:W-:Y:S05]  /*42c0*/  EXIT ;  /* 0x000000000000794d */ /* 0x000fea0003800000 */
.L_x_59:
[----:B------:R-:W-:-:S00]  /*42d0*/  BRA `(.L_x_59) ;  /* 0xfffffffc00fc7947 */ /* 0x000fc0000383ffff */
[----:B------:R-:W-:-:S00]  /*42e0*/  NOP ;  /* 0x0000000000007918 */ /* 0x000fc00000000000 */
        /* <DEDUP_REMOVED lines=9> */
.L_x_60:


//--------------------- .nv.shared._Z11gemm_kernelPK6__halfS1_Pfiii --------------------------
	.section	.nv.shared._Z11gemm_kernelPK6__halfS1_Pfiii,"aw",@nobits
	.sectionflags	@""
	.align	16
.nv.shared._Z11gemm_kernelPK6__halfS1_Pfiii:
	.zero		38944


//--------------------- .nv.shared.reserved.0     --------------------------
	.section	.nv.shared.reserved.0,"aw",@nobits
	.weak		__nv_reservedSMEM_offset_0_alias
	.size		__nv_reservedSMEM_offset_0_alias, 0, 64
	.other		__nv_reservedSMEM_offset_0_alias,@"STO_CUDA_RESERVED_SHARED STV_DEFAULT"
__nv_reservedSMEM_offset_0_alias:
	.zero		0
	.zero		64


//--------------------- .nv.constant0._Z11gemm_kernelPK6__halfS1_Pfiii --------------------------
	.section	.nv.constant0._Z11gemm_kernelPK6__halfS1_Pfiii,"a",@progbits
	.sectionflags	@""
	.align	4
.nv.constant0._Z11gemm_kernelPK6__halfS1_Pfiii:
	.zero		932


//--------------------- SYMBOLS --------------------------

	.type		.nv.reservedSmem.offset0,@object
	.size		.nv.reservedSmem.offset0,0x4
	.type		.nv.reservedSmem.cap,@object
	.size		.nv.reservedSmem.cap,0x4
